	.target	sm_90a

	.elftype	@"ET_EXEC"


//--------------------- .note.nv.tkinfo           --------------------------
	.section	.note.nv.tkinfo,"",@"SHT_NOTE"
	.sectionflags	@"SHF_NOTE_NV_TKINFO"
	.tkinfo
        /*0018*/ 	.word	0x00000002
        /*0030*/ 	.string	""
        /*0030*/ 	.string	"ptxas"
        /*0030*/ 	.string	"Cuda compilation tools, release 13.0, V13.0.88"
        /*0030*/ 	.string	"Build cuda_13.0.r13.0/compiler.36424714_0"
        /*0030*/ 	.string	"-v  -suppress-debug-info  -lineinfo  -arch sm_90a "



//--------------------- .note.nv.cuinfo           --------------------------
	.section	.note.nv.cuinfo,"",@"SHT_NOTE"
	.sectionflags	@"SHF_NOTE_NV_CUINFO"
        /*0018*/ 	.short	0x0002
        /*001a*/ 	.short	0x005a
        /*001c*/ 	.short	0x0082
	.zero		2


//--------------------- .nv.info                  --------------------------
	.section	.nv.info,"",@"SHT_CUDA_INFO"
	.align	4


	//----- nvinfo : EIATTR_REGCOUNT
	.align		4
        /*0000*/ 	.byte	0x04, 0x2f
        /*0002*/ 	.short	(.L_1 - .L_0)
	.align		4
.L_0:
        /*0004*/ 	.word	index@(matmul_kernel)
        /*0008*/ 	.word	0x00000080


	//----- nvinfo : EIATTR_FRAME_SIZE
	.align		4
.L_1:
        /*000c*/ 	.byte	0x04, 0x11
        /*000e*/ 	.short	(.L_3 - .L_2)
	.align		4
.L_2:
        /*0010*/ 	.word	index@(matmul_kernel)
        /*0014*/ 	.word	0x00000000


	//----- nvinfo : EIATTR_MIN_STACK_SIZE
	.align		4
.L_3:
        /*0018*/ 	.byte	0x04, 0x12
        /*001a*/ 	.short	(.L_5 - .L_4)
	.align		4
.L_4:
        /*001c*/ 	.word	index@(matmul_kernel)
        /*0020*/ 	.word	0x00000000
.L_5:


//--------------------- .nv.compat                --------------------------
	.section	.nv.compat,"",@"SHT_CUDA_COMPAT_INFO"
	.align	4
        /*0000*/ 	.byte	0x02, 0x09, 0x01, 0x00, 0x02, 0x02, 0x04, 0x00, 0x02, 0x05, 0x05, 0x00, 0x03, 0x07, 0x01, 0x01
        /*0010*/ 	.byte	0x02, 0x03, 0x00, 0x00, 0x02, 0x06, 0x01, 0x00, 0x04, 0x0b, 0x08, 0x00, 0x00, 0x00, 0x00, 0x00
        /*0020*/ 	.byte	0x00, 0x00, 0x00, 0x00


//--------------------- .nv.info.matmul_kernel    --------------------------
	.section	.nv.info.matmul_kernel,"",@"SHT_CUDA_INFO"
	.sectionflags	@""
	.align	4


	//----- nvinfo : EIATTR_CUDA_API_VERSION
	.align		4
        /*0000*/ 	.byte	0x04, 0x37
        /*0002*/ 	.short	(.L_7 - .L_6)
.L_6:
        /*0004*/ 	.word	0x00000082


	//----- nvinfo : EIATTR_KPARAM_INFO
	.align		4
.L_7:
        /*0008*/ 	.byte	0x04, 0x17
        /*000a*/ 	.short	(.L_9 - .L_8)
.L_8:
        /*000c*/ 	.word	0x00000000
        /*0010*/ 	.short	0x000d
        /*0012*/ 	.short	0x0048
        /*0014*/ 	.byte	0x00, 0xf4, 0x21, 0x00


	//----- nvinfo : EIATTR_KPARAM_INFO
	.align		4
.L_9:
        /*0018*/ 	.byte	0x04, 0x17
        /*001a*/ 	.short	(.L_11 - .L_10)
.L_10:
        /*001c*/ 	.word	0x00000000
        /*0020*/ 	.short	0x000c
        /*0022*/ 	.short	0x0040
        /*0024*/ 	.byte	0x00, 0xf4, 0x21, 0x00


	//----- nvinfo : EIATTR_KPARAM_INFO
	.align		4
.L_11:
        /*0028*/ 	.byte	0x04, 0x17
        /*002a*/ 	.short	(.L_13 - .L_12)
.L_12:
        /*002c*/ 	.word	0x00000000
        /*0030*/ 	.short	0x000b
        /*0032*/ 	.short	0x0038
        /*0034*/ 	.byte	0x00, 0xf0, 0x11, 0x00


	//----- nvinfo : EIATTR_KPARAM_INFO
	.align		4
.L_13:
        /*0038*/ 	.byte	0x04, 0x17
        /*003a*/ 	.short	(.L_15 - .L_14)
.L_14:
        /*003c*/ 	.word	0x00000000
        /*0040*/ 	.short	0x000a
        /*0042*/ 	.short	0x0034
        /*0044*/ 	.byte	0x00, 0xf0, 0x11, 0x00


	//----- nvinfo : EIATTR_KPARAM_INFO
	.align		4
.L_15:
        /*0048*/ 	.byte	0x04, 0x17
        /*004a*/ 	.short	(.L_17 - .L_16)
.L_16:
        /*004c*/ 	.word	0x00000000
        /*0050*/ 	.short	0x0009
        /*0052*/ 	.short	0x0030
        /*0054*/ 	.byte	0x00, 0xf0, 0x11, 0x00


	//----- nvinfo : EIATTR_KPARAM_INFO
	.align		4
.L_17:
        /*0058*/ 	.byte	0x04, 0x17
        /*005a*/ 	.short	(.L_19 - .L_18)
.L_18:
        /*005c*/ 	.word	0x00000000
        /*0060*/ 	.short	0x0008
        /*0062*/ 	.short	0x002c
        /*0064*/ 	.byte	0x00, 0xf0, 0x11, 0x00


	//----- nvinfo : EIATTR_KPARAM_INFO
	.align		4
.L_19:
        /*0068*/ 	.byte	0x04, 0x17
        /*006a*/ 	.short	(.L_21 - .L_20)
.L_20:
        /*006c*/ 	.word	0x00000000
        /*0070*/ 	.short	0x0007
        /*0072*/ 	.short	0x0028
        /*0074*/ 	.byte	0x00, 0xf0, 0x11, 0x00


	//----- nvinfo : EIATTR_KPARAM_INFO
	.align		4
.L_21:
        /*0078*/ 	.byte	0x04, 0x17
        /*007a*/ 	.short	(.L_23 - .L_22)
.L_22:
        /*007c*/ 	.word	0x00000000
        /*0080*/ 	.short	0x0006
        /*0082*/ 	.short	0x0024
        /*0084*/ 	.byte	0x00, 0xf0, 0x11, 0x00


	//----- nvinfo : EIATTR_KPARAM_INFO
	.align		4
.L_23:
        /*0088*/ 	.byte	0x04, 0x17
        /*008a*/ 	.short	(.L_25 - .L_24)
.L_24:
        /*008c*/ 	.word	0x00000000
        /*0090*/ 	.short	0x0005
        /*0092*/ 	.short	0x0020
        /*0094*/ 	.byte	0x00, 0xf0, 0x11, 0x00


	//----- nvinfo : EIATTR_KPARAM_INFO
	.align		4
.L_25:
        /*0098*/ 	.byte	0x04, 0x17
        /*009a*/ 	.short	(.L_27 - .L_26)
.L_26:
        /*009c*/ 	.word	0x00000000
        /*00a0*/ 	.short	0x0004
        /*00a2*/ 	.short	0x001c
        /*00a4*/ 	.byte	0x00, 0xf0, 0x11, 0x00


	//----- nvinfo : EIATTR_KPARAM_INFO
	.align		4
.L_27:
        /*00a8*/ 	.byte	0x04, 0x17
        /*00aa*/ 	.short	(.L_29 - .L_28)
.L_28:
        /*00ac*/ 	.word	0x00000000
        /*00b0*/ 	.short	0x0003
        /*00b2*/ 	.short	0x0018
        /*00b4*/ 	.byte	0x00, 0xf0, 0x11, 0x00


	//----- nvinfo : EIATTR_KPARAM_INFO
	.align		4
.L_29:
        /*00b8*/ 	.byte	0x04, 0x17
        /*00ba*/ 	.short	(.L_31 - .L_30)
.L_30:
        /*00bc*/ 	.word	0x00000000
        /*00c0*/ 	.short	0x0002
        /*00c2*/ 	.short	0x0010
        /*00c4*/ 	.byte	0x00, 0xf4, 0x21, 0x00


	//----- nvinfo : EIATTR_KPARAM_INFO
	.align		4
.L_31:
        /*00c8*/ 	.byte	0x04, 0x17
        /*00ca*/ 	.short	(.L_33 - .L_32)
.L_32:
        /*00cc*/ 	.word	0x00000000
        /*00d0*/ 	.short	0x0001
        /*00d2*/ 	.short	0x0008
        /*00d4*/ 	.byte	0x00, 0xf4, 0x21, 0x00


	//----- nvinfo : EIATTR_KPARAM_INFO
	.align		4
.L_33:
        /*00d8*/ 	.byte	0x04, 0x17
        /*00da*/ 	.short	(.L_35 - .L_34)
.L_34:
        /*00dc*/ 	.word	0x00000000
        /*00e0*/ 	.short	0x0000
        /*00e2*/ 	.short	0x0000
        /*00e4*/ 	.byte	0x00, 0xf4, 0x21, 0x00


	//----- nvinfo : EIATTR_SPARSE_MMA_MASK
	.align		4
.L_35:
        /*00e8*/ 	.byte	0x03, 0x50
        /*00ea*/ 	.short	0x0000


	//----- nvinfo : EIATTR_MAXREG_COUNT
	.align		4
        /*00ec*/ 	.byte	0x03, 0x1b
        /*00ee*/ 	.short	0x00ff


	//----- nvinfo : EIATTR_NUM_BARRIERS
	.align		4
        /*00f0*/ 	.byte	0x02, 0x4c
        /*00f2*/ 	.byte	0x01
	.zero		1


	//----- nvinfo : EIATTR_MERCURY_ISA_VERSION
	.align		4
        /*00f4*/ 	.byte	0x03, 0x5f
        /*00f6*/ 	.short	0x0101


	//----- nvinfo : EIATTR_EXIT_INSTR_OFFSETS
	.align		4
        /*00f8*/ 	.byte	0x04, 0x1c
        /*00fa*/ 	.short	(.L_37 - .L_36)


	//   ....[0]....
.L_36:
        /*00fc*/ 	.word	0x00003f60


	//   ....[1]....
        /*0100*/ 	.word	0x00003f80


	//----- nvinfo : EIATTR_REQNTID
	.align		4
.L_37:
        /*0104*/ 	.byte	0x04, 0x10
        /*0106*/ 	.short	(.L_39 - .L_38)
.L_38:
        /*0108*/ 	.word	0x00000100
        /*010c*/ 	.word	0x00000001
        /*0110*/ 	.word	0x00000001


	//----- nvinfo : EIATTR_CBANK_PARAM_SIZE
	.align		4
.L_39:
        /*0114*/ 	.byte	0x03, 0x19
        /*0116*/ 	.short	0x0050


	//----- nvinfo : EIATTR_PARAM_CBANK
	.align		4
        /*0118*/ 	.byte	0x04, 0x0a
        /*011a*/ 	.short	(.L_41 - .L_40)
	.align		4
.L_40:
        /*011c*/ 	.word	index@(.nv.constant0.matmul_kernel)
        /*0120*/ 	.short	0x0210
        /*0122*/ 	.short	0x0050


	//----- nvinfo : EIATTR_SW_WAR
	.align		4
.L_41:
        /*0124*/ 	.byte	0x04, 0x36
        /*0126*/ 	.short	(.L_43 - .L_42)
.L_42:
        /*0128*/ 	.word	0x00000008
.L_43:


//--------------------- .nv.callgraph             --------------------------
	.section	.nv.callgraph,"",@"SHT_CUDA_CALLGRAPH"
	.align	4
	.sectionentsize	8
	.align		4
        /*0000*/ 	.word	0x00000000
	.align		4
        /*0004*/ 	.word	0xffffffff
	.align		4
        /*0008*/ 	.word	0x00000000
	.align		4
        /*000c*/ 	.word	0xfffffffe
	.align		4
        /*0010*/ 	.word	0x00000000
	.align		4
        /*0014*/ 	.word	0xfffffffd
	.align		4
        /*0018*/ 	.word	0x00000000
	.align		4
        /*001c*/ 	.word	0xfffffffc


//--------------------- .text.matmul_kernel       --------------------------
	.section	.text.matmul_kernel,"ax",@progbits
	.align	128
        .global         matmul_kernel
        .type           matmul_kernel,@function
        .size           matmul_kernel,(.L_x_4 - matmul_kernel)
        .other          matmul_kernel,@"STO_CUDA_ENTRY STV_DEFAULT"
matmul_kernel:
.text.matmul_kernel:
[----:B------:R-:W0:Y:S08]  /*0000*/  LDC R1, c[0x0][0x28] ;  /* 0x00000a00ff017b82 */ /* 0x000e300000000800 */
[----:B------:R-:W1:Y:S01]  /*0010*/  LDC.64 R24, c[0x0][0x228] ;  /* 0x00008a00ff187b82 */ /* 0x000e620000000a00 */
[----:B------:R-:W2:Y:S01]  /*0020*/  S2R R5, SR_CTAID.X ;  /* 0x0000000000057919 */ /* 0x000ea20000002500 */
[----:B------:R-:W-:Y:S01]  /*0030*/  ULDC.64 UR10, c[0x0][0x208] ;  /* 0x00008200000a7ab9 */ /* 0x000fe20000000a00 */
[----:B------:R-:W-:-:S05]  /*0040*/  ULDC UR12, c[0x0][0x230] ;  /* 0x00008c00000c7ab9 */ /* 0x000fca0000000800 */
[----:B------:R-:W3:Y:S08]  /*0050*/  LDC R61, c[0x0][0x230] ;  /* 0x00008c00ff3d7b82 */ /* 0x000ef00000000800 */
[----:B------:R-:W4:Y:S01]  /*0060*/  S2UR UR8, SR_CgaCtaId ;  /* 0x00000000000879c3 */ /* 0x000f220000008800 */
[----:B-1----:R-:W-:-:S05]  /*0070*/  VIADD R0, R25, 0x7f ;  /* 0x0000007f19007836 */ /* 0x002fca0000000000 */
[----:B------:R-:W-:Y:S01]  /*0080*/  SHF.R.S32.HI R3, RZ, 0x1f, R0 ;  /* 0x0000001fff037819 */ /* 0x000fe20000011400 */
[----:B---3--:R-:W-:-:S03]  /*0090*/  VIADD R61, R61, 0x1f ;  /* 0x0000001f3d3d7836 */ /* 0x008fc60000000000 */
[----:B------:R-:W-:Y:S02]  /*00a0*/  LEA.HI R3, R3, R0, RZ, 0x7 ;  /* 0x0000000003037211 */ /* 0x000fe400078f38ff */
[----:B--2---:R-:W-:Y:S02]  /*00b0*/  IABS R8, R5 ;  /* 0x0000000500087213 */ /* 0x004fe40000000000 */
[----:B------:R-:W-:-:S05]  /*00c0*/  SHF.R.S32.HI R3, RZ, 0x7, R3 ;  /* 0x00000007ff037819 */ /* 0x000fca0000011403 */
[----:B------:R-:W-:-:S05]  /*00d0*/  IMAD.SHL.U32 R4, R3, 0x8, RZ ;  /* 0x0000000803047824 */ /* 0x000fca00078e00ff */
[-C--:B------:R-:W-:Y:S02]  /*00e0*/  IABS R7, R4.reuse ;  /* 0x0000000400077213 */ /* 0x080fe40000000000 */
[----:B------:R-:W-:Y:S02]  /*00f0*/  IABS R10, R4 ;  /* 0x00000004000a7213 */ /* 0x000fe40000000000 */
[----:B------:R-:W1:Y:S08]  /*0100*/  I2F.RP R0, R7 ;  /* 0x0000000700007306 */ /* 0x000e700000209400 */
[----:B-1----:R-:W1:Y:S02]  /*0110*/  MUFU.RCP R0, R0 ;  /* 0x0000000000007308 */ /* 0x002e640000001000 */
[----:B-1----:R-:W-:-:S02]  /*0120*/  VIADD R2, R0, 0xffffffe ;  /* 0x0ffffffe00027836 */ /* 0x002fc40000000000 */
[----:B------:R-:W-:-:S04]  /*0130*/  IMAD.MOV R0, RZ, RZ, -R10 ;  /* 0x000000ffff007224 */ /* 0x000fc800078e0a0a */
[----:B------:R1:W2:Y:S02]  /*0140*/  F2I.FTZ.U32.TRUNC.NTZ R3, R2 ;  /* 0x0000000200037305 */ /* 0x0002a4000021f000 */
[----:B-1----:R-:W-:Y:S02]  /*0150*/  IMAD.MOV.U32 R2, RZ, RZ, RZ ;  /* 0x000000ffff027224 */ /* 0x002fe400078e00ff */
[----:B--2---:R-:W-:-:S04]  /*0160*/  IMAD.MOV R6, RZ, RZ, -R3 ;  /* 0x000000ffff067224 */ /* 0x004fc800078e0a03 */
[----:B------:R-:W-:Y:S02]  /*0170*/  IMAD R9, R6, R7, RZ ;  /* 0x0000000706097224 */ /* 0x000fe400078e02ff */
[----:B------:R-:W-:Y:S02]  /*0180*/  IMAD.MOV.U32 R6, RZ, RZ, R8 ;  /* 0x000000ffff067224 */ /* 0x000fe400078e0008 */
[----:B------:R-:W-:-:S06]  /*0190*/  IMAD.HI.U32 R3, R3, R9, R2 ;  /* 0x0000000903037227 */ /* 0x000fcc00078e0002 */
[----:B------:R-:W-:-:S04]  /*01a0*/  IMAD.HI.U32 R3, R3, R6, RZ ;  /* 0x0000000603037227 */ /* 0x000fc800078e00ff */
[----:B------:R-:W-:-:S05]  /*01b0*/  IMAD R0, R3, R0, R6 ;  /* 0x0000000003007224 */ /* 0x000fca00078e0206 */
[----:B------:R-:W-:-:S13]  /*01c0*/  ISETP.GT.U32.AND P1, PT, R7, R0, PT ;  /* 0x000000000700720c */ /* 0x000fda0003f24070 */
[----:B------:R-:W-:Y:S02]  /*01d0*/  @!P1 IMAD.IADD R0, R0, 0x1, -R7 ;  /* 0x0000000100009824 */ /* 0x000fe400078e0a07 */
[----:B------:R-:W-:Y:S01]  /*01e0*/  @!P1 VIADD R3, R3, 0x1 ;  /* 0x0000000103039836 */ /* 0x000fe20000000000 */
[----:B------:R-:W-:Y:S02]  /*01f0*/  ISETP.NE.AND P1, PT, R4, RZ, PT ;  /* 0x000000ff0400720c */ /* 0x000fe40003f25270 */
[----:B------:R-:W-:Y:S02]  /*0200*/  ISETP.GE.U32.AND P0, PT, R0, R7, PT ;  /* 0x000000070000720c */ /* 0x000fe40003f06070 */
[----:B------:R-:W-:-:S04]  /*0210*/  LOP3.LUT R0, R5, R4, RZ, 0x3c, !PT ;  /* 0x0000000405007212 */ /* 0x000fc800078e3cff */
[----:B------:R-:W-:Y:S01]  /*0220*/  ISETP.GE.AND P2, PT, R0, RZ, PT ;  /* 0x000000ff0000720c */ /* 0x000fe20003f46270 */
[----:B------:R-:W-:-:S06]  /*0230*/  VIADD R0, R24, 0x3f ;  /* 0x0000003f18007836 */ /* 0x000fcc0000000000 */
[----:B------:R-:W-:-:S04]  /*0240*/  @P0 VIADD R3, R3, 0x1 ;  /* 0x0000000103030836 */ /* 0x000fc80000000000 */
[----:B------:R-:W-:Y:S01]  /*0250*/  IMAD.MOV.U32 R2, RZ, RZ, R3 ;  /* 0x000000ffff027224 */ /* 0x000fe200078e0003 */
[----:B------:R-:W-:-:S03]  /*0260*/  SHF.R.S32.HI R3, RZ, 0x1f, R0 ;  /* 0x0000001fff037819 */ /* 0x000fc60000011400 */
[----:B------:R-:W-:Y:S01]  /*0270*/  @!P2 IMAD.MOV R2, RZ, RZ, -R2 ;  /* 0x000000ffff02a224 */ /* 0x000fe200078e0a02 */
[----:B------:R-:W-:Y:S02]  /*0280*/  @!P1 LOP3.LUT R2, RZ, R4, RZ, 0x33, !PT ;  /* 0x00000004ff029212 */ /* 0x000fe400078e33ff */
[----:B------:R-:W-:-:S03]  /*0290*/  LEA.HI R3, R3, R0, RZ, 0x6 ;  /* 0x0000000003037211 */ /* 0x000fc600078f30ff */
[----:B------:R-:W-:Y:S02]  /*02a0*/  IMAD.SHL.U32 R6, R2, 0x8, RZ ;  /* 0x0000000802067824 */ /* 0x000fe400078e00ff */
[----:B------:R-:W-:-:S03]  /*02b0*/  IMAD.MOV R2, RZ, RZ, -R2 ;  /* 0x000000ffff027224 */ /* 0x000fc600078e0a02 */
[----:B------:R-:W-:Y:S01]  /*02c0*/  LEA.HI.SX32 R3, R3, -R6, 0x1a ;  /* 0x8000000603037211 */ /* 0x000fe200078fd2ff */
[----:B------:R-:W-:-:S03]  /*02d0*/  IMAD R11, R4, R2, R5 ;  /* 0x00000002040b7224 */ /* 0x000fc600078e0205 */
[----:B------:R-:W-:-:S04]  /*02e0*/  VIMNMX R8, R3, 0x8, PT ;  /* 0x0000000803087848 */ /* 0x000fc80003fe0100 */
[-C--:B------:R-:W-:Y:S02]  /*02f0*/  IABS R7, R8.reuse ;  /* 0x0000000800077213 */ /* 0x080fe40000000000 */
[----:B------:R-:W-:Y:S02]  /*0300*/  IABS R4, R8 ;  /* 0x0000000800047213 */ /* 0x000fe40000000000 */
[----:B------:R-:W1:Y:S01]  /*0310*/  I2F.RP R0, R7 ;  /* 0x0000000700007306 */ /* 0x000e620000209400 */
[C---:B------:R-:W-:Y:S02]  /*0320*/  R2UR UR5, R8.reuse ;  /* 0x00000000080572ca */ /* 0x040fe400000e0000 */
[----:B------:R-:W-:-:S11]  /*0330*/  R2UR UR6, R8 ;  /* 0x00000000080672ca */ /* 0x000fd600000e0000 */
[----:B------:R-:W-:Y:S01]  /*0340*/  UISETP.NE.AND UP0, UPT, UR5, URZ, UPT ;  /* 0x0000003f0500728c */ /* 0x000fe2000bf05270 */
[----:B-1----:R-:W1:Y:S02]  /*0350*/  MUFU.RCP R0, R0 ;  /* 0x0000000000007308 */ /* 0x002e640000001000 */
[----:B-1----:R-:W-:Y:S02]  /*0360*/  VIADD R3, R0, 0xffffffe ;  /* 0x0ffffffe00037836 */ /* 0x002fe40000000000 */
[----:B------:R-:W-:-:S04]  /*0370*/  IMAD.MOV R0, RZ, RZ, -R4 ;  /* 0x000000ffff007224 */ /* 0x000fc800078e0a04 */
[----:B------:R-:W1:Y:S02]  /*0380*/  F2I.FTZ.U32.TRUNC.NTZ R3, R3 ;  /* 0x0000000300037305 */ /* 0x000e64000021f000 */
[----:B-1----:R-:W-:-:S04]  /*0390*/  IMAD.MOV R9, RZ, RZ, -R3 ;  /* 0x000000ffff097224 */ /* 0x002fc800078e0a03 */
[----:B------:R-:W-:Y:S01]  /*03a0*/  IMAD.MOV.U32 R2, RZ, RZ, R9 ;  /* 0x000000ffff027224 */ /* 0x000fe200078e0009 */
[----:B------:R-:W-:-:S03]  /*03b0*/  IABS R9, R11 ;  /* 0x0000000b00097213 */ /* 0x000fc60000000000 */
[----:B------:R-:W-:Y:S02]  /*03c0*/  IMAD R5, R2, R7, RZ ;  /* 0x0000000702057224 */ /* 0x000fe400078e02ff */
[----:B------:R-:W-:-:S04]  /*03d0*/  IMAD.MOV.U32 R2, RZ, RZ, RZ ;  /* 0x000000ffff027224 */ /* 0x000fc800078e00ff */
[----:B------:R-:W-:-:S06]  /*03e0*/  IMAD.HI.U32 R2, R3, R5, R2 ;  /* 0x0000000503027227 */ /* 0x000fcc00078e0002 */
[----:B------:R-:W-:-:S04]  /*03f0*/  IMAD.HI.U32 R2, R2, R9, RZ ;  /* 0x0000000902027227 */ /* 0x000fc800078e00ff */
[----:B------:R-:W-:-:S05]  /*0400*/  IMAD R0, R2, R0, R9 ;  /* 0x0000000002007224 */ /* 0x000fca00078e0209 */
[----:B------:R-:W-:-:S13]  /*0410*/  ISETP.GT.U32.AND P1, PT, R7, R0, PT ;  /* 0x000000000700720c */ /* 0x000fda0003f24070 */
[----:B------:R-:W-:Y:S02]  /*0420*/  @!P1 IMAD.IADD R0, R0, 0x1, -R7 ;  /* 0x0000000100009824 */ /* 0x000fe400078e0a07 */
[----:B------:R-:W-:-:S03]  /*0430*/  @!P1 VIADD R2, R2, 0x1 ;  /* 0x0000000102029836 */ /* 0x000fc60000000000 */
[----:B------:R-:W-:Y:S02]  /*0440*/  ISETP.GE.U32.AND P0, PT, R0, R7, PT ;  /* 0x000000070000720c */ /* 0x000fe40003f06070 */
[----:B------:R-:W-:-:S04]  /*0450*/  LOP3.LUT R0, R11, R8, RZ, 0x3c, !PT ;  /* 0x000000080b007212 */ /* 0x000fc800078e3cff */
[----:B------:R-:W-:Y:S02]  /*0460*/  ISETP.GE.AND P2, PT, R0, RZ, PT ;  /* 0x000000ff0000720c */ /* 0x000fe40003f46270 */
[----:B------:R-:W1:Y:S05]  /*0470*/  S2R R0, SR_TID.X ;  /* 0x0000000000007919 */ /* 0x000e6a0000002100 */
[----:B------:R-:W-:Y:S01]  /*0480*/  @P0 VIADD R2, R2, 0x1 ;  /* 0x0000000102020836 */ /* 0x000fe20000000000 */
[----:B------:R-:W-:-:S05]  /*0490*/  ISETP.GT.AND P0, PT, R61, 0x1f, PT ;  /* 0x0000001f3d00780c */ /* 0x000fca0003f04270 */
[----:B------:R-:W-:-:S05]  /*04a0*/  @!P2 IMAD.MOV R2, RZ, RZ, -R2 ;  /* 0x000000ffff02a224 */ /* 0x000fca00078e0a02 */
[----:B------:R-:W-:-:S09]  /*04b0*/  R2UR UR4, R2 ;  /* 0x00000000020472ca */ /* 0x000fd200000e0000 */
[----:B------:R-:W-:-:S04]  /*04c0*/  @!UP0 ULOP3.LUT UR4, URZ, UR6, URZ, 0x33, !UPT ;  /* 0x000000063f048292 */ /* 0x000fc8000f8e333f */
[----:B------:R-:W-:Y:S02]  /*04d0*/  UIADD3 UR5, -UR4, URZ, URZ ;  /* 0x0000003f04057290 */ /* 0x000fe4000fffe13f */
[----:B------:R-:W-:Y:S01]  /*04e0*/  USHF.L.U32 UR9, UR4, 0x7, URZ ;  /* 0x0000000704097899 */ /* 0x000fe2000800063f */
[----:B-1----:R-:W-:Y:S02]  /*04f0*/  SHF.R.U32.HI R4, RZ, 0x6, R0 ;  /* 0x00000006ff047819 */ /* 0x002fe40000011600 */
[----:B------:R-:W-:Y:S01]  /*0500*/  LOP3.LUT R3, R0, 0x3f, RZ, 0xc0, !PT ;  /* 0x0000003f00037812 */ /* 0x000fe200078ec0ff */
[----:B------:R-:W-:Y:S01]  /*0510*/  IMAD R2, R8, UR5, R11 ;  /* 0x0000000508027c24 */ /* 0x000fe2000f8e020b */
[----:B------:R-:W-:Y:S01]  /*0520*/  UMOV UR5, 0x400 ;  /* 0x0000040000057882 */ /* 0x000fe20000000000 */
[----:B------:R-:W-:Y:S01]  /*0530*/  SGXT.U32 R4, R4, 0x2 ;  /* 0x000000020404781a */ /* 0x000fe20000000000 */
[----:B----4-:R-:W-:Y:S01]  /*0540*/  ULEA UR8, UR8, UR5, 0x18 ;  /* 0x0000000508087291 */ /* 0x010fe2000f8ec03f */
[----:B------:R-:W-:Y:S01]  /*0550*/  IMAD.IADD R2, R6, 0x1, R2 ;  /* 0x0000000106027824 */ /* 0x000fe200078e0202 */
[----:B------:R-:W-:-:S02]  /*0560*/  LEA.HI R5, R0, 0x1c, RZ, 0x1a ;  /* 0x0000001c00057811 */ /* 0x000fc400078fd0ff */
[----:B------:R-:W-:Y:S01]  /*0570*/  LOP3.LUT R6, R4, 0x4, RZ, 0xfc, !PT ;  /* 0x0000000404067812 */ /* 0x000fe200078efcff */
[----:B------:R-:W-:Y:S01]  /*0580*/  IMAD R2, R2, 0x40, R3 ;  /* 0x0000004002027824 */ /* 0x000fe200078e0203 */
[----:B------:R-:W-:Y:S02]  /*0590*/  LEA.HI R3, R0, 0xc, RZ, 0x1a ;  /* 0x0000000c00037811 */ /* 0x000fe400078fd0ff */
[C---:B------:R-:W-:Y:S02]  /*05a0*/  LOP3.LUT R7, R4.reuse, 0x8, RZ, 0xfc, !PT ;  /* 0x0000000804077812 */ /* 0x040fe400078efcff */
[C---:B------:R-:W-:Y:S02]  /*05b0*/  LOP3.LUT R8, R4.reuse, 0x10, RZ, 0xfc, !PT ;  /* 0x0000001004087812 */ /* 0x040fe400078efcff */
[C---:B------:R-:W-:Y:S02]  /*05c0*/  LOP3.LUT R9, R4.reuse, 0x14, RZ, 0xfc, !PT ;  /* 0x0000001404097812 */ /* 0x040fe400078efcff */
[----:B------:R-:W-:Y:S01]  /*05d0*/  LOP3.LUT R10, R4, 0x18, RZ, 0xfc, !PT ;  /* 0x00000018040a7812 */ /* 0x000fe200078efcff */
[----:B0-----:R-:W-:Y:S06]  /*05e0*/  @P0 BRA `(.L_x_0) ;  /* 0x00000000004c0947 */ /* 0x001fec0003800000 */
[C---:B------:R-:W-:Y:S02]  /*05f0*/  LOP3.LUT R11, R0.reuse, 0x80, RZ, 0xc0, !PT ;  /* 0x00000080000b7812 */ /* 0x040fe400078ec0ff */
[----:B------:R-:W-:Y:S02]  /*0600*/  CS2R R24, SRZ ;  /* 0x0000000000187805 */ /* 0x000fe4000001ff00 */
[----:B------:R-:W-:Y:S02]  /*0610*/  LOP3.LUT R12, R0, 0x4, RZ, 0xc0, !PT ;  /* 0x00000004000c7812 */ /* 0x000fe400078ec0ff */
[----:B------:R-:W-:Y:S02]  /*0620*/  CS2R R26, SRZ ;  /* 0x00000000001a7805 */ /* 0x000fe4000001ff00 */
[----:B------:R-:W-:Y:S02]  /*0630*/  CS2R R28, SRZ ;  /* 0x00000000001c7805 */ /* 0x000fe4000001ff00 */
[----:B------:R-:W-:-:S02]  /*0640*/  CS2R R30, SRZ ;  /* 0x00000000001e7805 */ /* 0x000fc4000001ff00 */
[----:B------:R-:W-:Y:S02]  /*0650*/  CS2R R32, SRZ ;  /* 0x0000000000207805 */ /* 0x000fe4000001ff00 */
[----:B------:R-:W-:Y:S02]  /*0660*/  CS2R R34, SRZ ;  /* 0x0000000000227805 */ /* 0x000fe4000001ff00 */
[----:B------:R-:W-:Y:S02]  /*0670*/  CS2R R36, SRZ ;  /* 0x0000000000247805 */ /* 0x000fe4000001ff00 */
        /* <DEDUP_REMOVED lines=8> */
[----:B------:R-:W-:Y:S01]  /*0700*/  CS2R R54, SRZ ;  /* 0x0000000000367805 */ /* 0x000fe2000001ff00 */
[----:B------:R-:W-:Y:S06]  /*0710*/  BRA `(.L_x_1) ;  /* 0x00000020008c7947 */ /* 0x000fec0003800000 */
.L_x_0:
[----:B------:R-:W-:Y:S02]  /*0720*/  IABS R12, R24 ;  /* 0x00000018000c7213 */ /* 0x000fe40000000000 */
[----:B------:R-:W-:Y:S02]  /*0730*/  CS2R R50, SRZ ;  /* 0x0000000000327805 */ /* 0x000fe4000001ff00 */
[----:B------:R-:W-:Y:S02]  /*0740*/  IABS R11, R25 ;  /* 0x00000019000b7213 */ /* 0x000fe40000000000 */
[----:B------:R-:W-:Y:S01]  /*0750*/  CS2R R52, SRZ ;  /* 0x0000000000347805 */ /* 0x000fe2000001ff00 */
[----:B------:R-:W0:Y:S01]  /*0760*/  I2F.RP R18, R12 ;  /* 0x0000000c00127306 */ /* 0x000e220000209400 */
[----:B------:R-:W-:Y:S02]  /*0770*/  SHF.R.U32.HI R14, RZ, 0x5, R0 ;  /* 0x00000005ff0e7819 */ /* 0x000fe40000011600 */
[----:B------:R-:W-:-:S02]  /*0780*/  CS2R R54, SRZ ;  /* 0x0000000000367805 */ /* 0x000fc4000001ff00 */
[----:B------:R-:W-:Y:S02]  /*0790*/  IABS R21, R2 ;  /* 0x0000000200157213 */ /* 0x000fe40000000000 */
[----:B------:R-:W-:Y:S02]  /*07a0*/  R2UR UR13, R14 ;  /* 0x000000000e0d72ca */ /* 0x000fe400000e0000 */
[----:B------:R-:W-:Y:S01]  /*07b0*/  SHF.R.S32.HI R48, RZ, 0x2, R0 ;  /* 0x00000002ff307819 */ /* 0x000fe20000011400 */
[----:B------:R-:W1:Y:S01]  /*07c0*/  I2F.RP R13, R11 ;  /* 0x0000000b000d7306 */ /* 0x000e620000209400 */
[----:B------:R-:W-:Y:S02]  /*07d0*/  LOP3.LUT R60, R0, 0x1f, RZ, 0xc0, !PT ;  /* 0x0000001f003c7812 */ /* 0x000fe400078ec0ff */
[----:B------:R-:W-:-:S05]  /*07e0*/  SGXT R48, R48, 0x1 ;  /* 0x000000013030781a */ /* 0x000fca0000000200 */
[----:B0-----:R-:W0:Y:S02]  /*07f0*/  MUFU.RCP R18, R18 ;  /* 0x0000001200127308 */ /* 0x001e240000001000 */
[----:B------:R-:W-:Y:S02]  /*0800*/  UIADD3 UR4, UR9, UR13, URZ ;  /* 0x0000000d09047290 */ /* 0x000fe4000fffe03f */
[----:B------:R-:W-:Y:S02]  /*0810*/  ULOP3.LUT UR25, UR9, 0x7, UR13, 0xf8, !UPT ;  /* 0x0000000709197892 */ /* 0x000fe4000f8ef80d */
[----:B------:R-:W-:Y:S02]  /*0820*/  UIADD3 UR5, UR4, 0x78, URZ ;  /* 0x0000007804057890 */ /* 0x000fe4000fffe03f */
[----:B-1----:R-:W1:Y:S01]  /*0830*/  MUFU.RCP R13, R13 ;  /* 0x0000000d000d7308 */ /* 0x002e620000001000 */
[----:B------:R-:W-:Y:S02]  /*0840*/  ULOP3.LUT UR6, UR25, 0x70, URZ, 0xfc, !UPT ;  /* 0x0000007019067892 */ /* 0x000fe4000f8efc3f */
[----:B------:R-:W-:-:S02]  /*0850*/  ULOP3.LUT UR7, UR25, 0x68, URZ, 0xfc, !UPT ;  /* 0x0000006819077892 */ /* 0x000fc4000f8efc3f */
[----:B------:R-:W-:Y:S02]  /*0860*/  ULOP3.LUT UR14, UR25, 0x60, URZ, 0xfc, !UPT ;  /* 0x00000060190e7892 */ /* 0x000fe4000f8efc3f */
[----:B------:R-:W-:Y:S01]  /*0870*/  UIADD3 UR15, UR4, 0x58, URZ ;  /* 0x00000058040f7890 */ /* 0x000fe2000fffe03f */
[----:B0-----:R-:W-:Y:S01]  /*0880*/  VIADD R16, R18, 0xffffffe ;  /* 0x0ffffffe12107836 */ /* 0x001fe20000000000 */
[----:B------:R-:W-:Y:S02]  /*0890*/  ULOP3.LUT UR16, UR25, 0x50, URZ, 0xfc, !UPT ;  /* 0x0000005019107892 */ /* 0x000fe4000f8efc3f */
[----:B------:R-:W-:Y:S01]  /*08a0*/  ULOP3.LUT UR17, UR25, 0x48, URZ, 0xfc, !UPT ;  /* 0x0000004819117892 */ /* 0x000fe2000f8efc3f */
[----:B------:R0:W2:Y:S01]  /*08b0*/  F2I.FTZ.U32.TRUNC.NTZ R17, R16 ;  /* 0x0000001000117305 */ /* 0x0000a2000021f000 */
[----:B------:R-:W-:Y:S02]  /*08c0*/  UIADD3 UR19, UR4, 0x38, URZ ;  /* 0x0000003804137890 */ /* 0x000fe4000fffe03f */
[----:B------:R-:W-:Y:S01]  /*08d0*/  ULOP3.LUT UR20, UR25, 0x30, URZ, 0xfc, !UPT ;  /* 0x0000003019147892 */ /* 0x000fe2000f8efc3f */
[----:B-1----:R-:W-:Y:S01]  /*08e0*/  VIADD R14, R13, 0xffffffe ;  /* 0x0ffffffe0d0e7836 */ /* 0x002fe20000000000 */
[----:B------:R-:W-:-:S02]  /*08f0*/  ULOP3.LUT UR21, UR25, 0x28, URZ, 0xfc, !UPT ;  /* 0x0000002819157892 */ /* 0x000fc4000f8efc3f */
[----:B------:R-:W-:Y:S01]  /*0900*/  ULOP3.LUT UR18, UR25, 0x40, URZ, 0xfc, !UPT ;  /* 0x0000004019127892 */ /* 0x000fe2000f8efc3f */
[----:B------:R1:W3:Y:S01]  /*0910*/  F2I.FTZ.U32.TRUNC.NTZ R15, R14 ;  /* 0x0000000e000f7305 */ /* 0x0002e2000021f000 */
[----:B0-----:R-:W-:Y:S01]  /*0920*/  IMAD.MOV.U32 R16, RZ, RZ, RZ ;  /* 0x000000ffff107224 */ /* 0x001fe200078e00ff */
[----:B------:R-:W-:Y:S01]  /*0930*/  ULOP3.LUT UR23, UR25, 0x10, URZ, 0xfc, !UPT ;  /* 0x0000001019177892 */ /* 0x000fe2000f8efc3f */
[----:B------:R-:W-:Y:S01]  /*0940*/  IMAD.U32 R23, RZ, RZ, UR20 ;  /* 0x00000014ff177e24 */ /* 0x000fe2000f8e00ff */
[----:B------:R-:W-:Y:S02]  /*0950*/  ULOP3.LUT UR22, UR25, 0x20, URZ, 0xfc, !UPT ;  /* 0x0000002019167892 */ /* 0x000fe4000f8efc3f */
[----:B------:R-:W-:Y:S01]  /*0960*/  UIADD3 UR4, UR4, 0x18, URZ ;  /* 0x0000001804047890 */ /* 0x000fe2000fffe03f */
[----:B--2---:R-:W-:Y:S01]  /*0970*/  IMAD.MOV R19, RZ, RZ, -R17 ;  /* 0x000000ffff137224 */ /* 0x004fe200078e0a11 */
[----:B------:R-:W-:Y:S01]  /*0980*/  IABS R36, R23 ;  /* 0x0000001700247213 */ /* 0x000fe20000000000 */
[----:B-1----:R-:W-:Y:S01]  /*0990*/  IMAD.U32 R14, RZ, RZ, UR5 ;  /* 0x00000005ff0e7e24 */ /* 0x002fe2000f8e00ff */
[----:B------:R-:W-:Y:S01]  /*09a0*/  ULOP3.LUT UR24, UR25, 0x8, URZ, 0xfc, !UPT ;  /* 0x0000000819187892 */ /* 0x000fe2000f8efc3f */
[----:B------:R-:W-:-:S02]  /*09b0*/  IMAD R13, R19, R12, RZ ;  /* 0x0000000c130d7224 */ /* 0x000fc400078e02ff */
[----:B------:R-:W-:Y:S02]  /*09c0*/  IMAD.U32 R19, RZ, RZ, UR14 ;  /* 0x0000000eff137e24 */ /* 0x000fe4000f8e00ff */
[----:B---3--:R-:W-:Y:S02]  /*09d0*/  IMAD.MOV R18, RZ, RZ, -R15 ;  /* 0x000000ffff127224 */ /* 0x008fe400078e0a0f */
[----:B------:R-:W-:Y:S01]  /*09e0*/  IMAD.HI.U32 R16, R17, R13, R16 ;  /* 0x0000000d11107227 */ /* 0x000fe200078e0010 */
[----:B------:R-:W-:-:S03]  /*09f0*/  IABS R22, R19 ;  /* 0x0000001300167213 */ /* 0x000fc60000000000 */
[----:B------:R-:W-:Y:S01]  /*0a00*/  IMAD R13, R18, R11, RZ ;  /* 0x0000000b120d7224 */ /* 0x000fe200078e02ff */
[----:B------:R-:W-:Y:S01]  /*0a10*/  IABS R18, R14 ;  /* 0x0000000e00127213 */ /* 0x000fe20000000000 */
[----:B------:R-:W-:Y:S02]  /*0a20*/  IMAD.MOV.U32 R14, RZ, RZ, RZ ;  /* 0x000000ffff0e7224 */ /* 0x000fe400078e00ff */
[----:B------:R-:W-:Y:S02]  /*0a30*/  IMAD.U32 R17, RZ, RZ, UR6 ;  /* 0x00000006ff117e24 */ /* 0x000fe4000f8e00ff */
[----:B------:R-:W-:-:S04]  /*0a40*/  IMAD.HI.U32 R14, R15, R13, R14 ;  /* 0x0000000d0f0e7227 */ /* 0x000fc800078e000e */
[----:B------:R-:W-:-:S04]  /*0a50*/  IMAD.HI.U32 R16, R16, R21, RZ ;  /* 0x0000001510107227 */ /* 0x000fc800078e00ff */
[----:B------:R-:W-:Y:S01]  /*0a60*/  IMAD.MOV.U32 R15, RZ, RZ, R18 ;  /* 0x000000ffff0f7224 */ /* 0x000fe200078e0012 */
[----:B------:R-:W-:Y:S01]  /*0a70*/  IABS R18, R17 ;  /* 0x0000001100127213 */ /* 0x000fe20000000000 */
[----:B------:R-:W-:Y:S02]  /*0a80*/  IMAD.MOV R16, RZ, RZ, -R16 ;  /* 0x000000ffff107224 */ /* 0x000fe400078e0a10 */
[----:B------:R-:W-:Y:S02]  /*0a90*/  IMAD.U32 R17, RZ, RZ, UR7 ;  /* 0x00000007ff117e24 */ /* 0x000fe4000f8e00ff */
[----:B------:R-:W-:-:S03]  /*0aa0*/  IMAD.HI.U32 R13, R14, R15, RZ ;  /* 0x0000000f0e0d7227 */ /* 0x000fc600078e00ff */
[----:B------:R-:W-:Y:S01]  /*0ab0*/  IABS R20, R17 ;  /* 0x0000001100147213 */ /* 0x000fe20000000000 */
[----:B------:R-:W-:Y:S02]  /*0ac0*/  IMAD R21, R12, R16, R21 ;  /* 0x000000100c157224 */ /* 0x000fe400078e0215 */
[----:B------:R-:W-:Y:S02]  /*0ad0*/  IMAD.MOV R16, RZ, RZ, -R13 ;  /* 0x000000ffff107224 */ /* 0x000fe400078e0a0d */
[----:B------:R-:W-:Y:S01]  /*0ae0*/  IMAD.HI.U32 R13, R14, R18, RZ ;  /* 0x000000120e0d7227 */ /* 0x000fe200078e00ff */
[----:B------:R-:W-:-:S03]  /*0af0*/  ISETP.GT.U32.AND P2, PT, R12, R21, PT ;  /* 0x000000150c00720c */ /* 0x000fc60003f44070 */
[----:B------:R-:W-:Y:S02]  /*0b00*/  IMAD.U32 R17, RZ, RZ, UR15 ;  /* 0x0000000fff117e24 */ /* 0x000fe4000f8e00ff */
[C---:B------:R-:W-:Y:S02]  /*0b10*/  IMAD R16, R11.reuse, R16, R15 ;  /* 0x000000100b107224 */ /* 0x040fe400078e020f */
[----:B------:R-:W-:Y:S01]  /*0b20*/  IMAD.MOV R15, RZ, RZ, -R13 ;  /* 0x000000ffff0f7224 */ /* 0x000fe200078e0a0d */
[----:B------:R-:W-:Y:S01]  /*0b30*/  IABS R26, R17 ;  /* 0x00000011001a7213 */ /* 0x000fe20000000000 */
[----:B------:R-:W-:Y:S01]  /*0b40*/  IMAD.HI.U32 R13, R14, R20, RZ ;  /* 0x000000140e0d7227 */ /* 0x000fe200078e00ff */
[----:B------:R-:W-:-:S03]  /*0b50*/  ISETP.GT.U32.AND P3, PT, R11, R16, PT ;  /* 0x000000100b00720c */ /* 0x000fc60003f64070 */
[----:B------:R-:W-:Y:S02]  /*0b60*/  IMAD R18, R11, R15, R18 ;  /* 0x0000000f0b127224 */ /* 0x000fe400078e0212 */
[----:B------:R-:W-:-:S03]  /*0b70*/  IMAD.HI.U32 R15, R14, R22, RZ ;  /* 0x000000160e0f7227 */ /* 0x000fc600078e00ff */
[----:B------:R-:W-:Y:S01]  /*0b80*/  ISETP.GT.U32.AND P6, PT, R11, R18, PT ;  /* 0x000000120b00720c */ /* 0x000fe20003fc4070 */
[----:B------:R-:W-:Y:S02]  /*0b90*/  IMAD.MOV R17, RZ, RZ, -R13 ;  /* 0x000000ffff117224 */ /* 0x000fe400078e0a0d */
[----:B------:R-:W-:Y:S02]  /*0ba0*/  IMAD.U32 R19, RZ, RZ, UR16 ;  /* 0x00000010ff137e24 */ /* 0x000fe4000f8e00ff */
[----:B------:R-:W-:-:S03]  /*0bb0*/  IMAD.HI.U32 R13, R14, R26, RZ ;  /* 0x0000001a0e0d7227 */ /* 0x000fc600078e00ff */
[----:B------:R-:W-:Y:S01]  /*0bc0*/  IABS R28, R19 ;  /* 0x00000013001c7213 */ /* 0x000fe20000000000 */
[----:B------:R-:W-:Y:S02]  /*0bd0*/  IMAD.MOV R15, RZ, RZ, -R15 ;  /* 0x000000ffff0f7224 */ /* 0x000fe400078e0a0f */
[----:B------:R-:W-:Y:S02]  /*0be0*/  IMAD.MOV R13, RZ, RZ, -R13 ;  /* 0x000000ffff0d7224 */ /* 0x000fe400078e0a0d */
[C---:B------:R-:W-:Y:S02]  /*0bf0*/  IMAD R22, R11.reuse, R15, R22 ;  /* 0x0000000f0b167224 */ /* 0x040fe400078e0216 */
[C---:B------:R-:W-:Y:S02]  /*0c00*/  IMAD R26, R11.reuse, R13, R26 ;  /* 0x0000000d0b1a7224 */ /* 0x040fe400078e021a */
[----:B------:R-:W-:Y:S01]  /*0c10*/  IMAD.U32 R15, RZ, RZ, UR17 ;  /* 0x00000011ff0f7e24 */ /* 0x000fe2000f8e00ff */
[C---:B------:R-:W-:Y:S01]  /*0c20*/  ISETP.GT.U32.AND P4, PT, R11.reuse, R22, PT ;  /* 0x000000160b00720c */ /* 0x040fe20003f84070 */
[----:B------:R-:W-:Y:S01]  /*0c30*/  IMAD.HI.U32 R13, R14, R28, RZ ;  /* 0x0000001c0e0d7227 */ /* 0x000fe200078e00ff */
[----:B------:R-:W-:-:S02]  /*0c40*/  ISETP.GT.U32.AND P5, PT, R11, R26, PT ;  /* 0x0000001a0b00720c */ /* 0x000fc40003fa4070 */
[----:B------:R-:W-:Y:S01]  /*0c50*/  IABS R30, R15 ;  /* 0x0000000f001e7213 */ /* 0x000fe20000000000 */
[----:B------:R-:W-:Y:S02]  /*0c60*/  IMAD.MOV R13, RZ, RZ, -R13 ;  /* 0x000000ffff0d7224 */ /* 0x000fe400078e0a0d */
[----:B------:R-:W-:Y:S02]  /*0c70*/  IMAD.U32 R19, RZ, RZ, UR19 ;  /* 0x00000013ff137e24 */ /* 0x000fe4000f8e00ff */
[----:B------:R-:W-:Y:S02]  /*0c80*/  IMAD R28, R11, R13, R28 ;  /* 0x0000000d0b1c7224 */ /* 0x000fe400078e021c */
[----:B------:R-:W-:Y:S01]  /*0c90*/  IMAD.HI.U32 R13, R14, R30, RZ ;  /* 0x0000001e0e0d7227 */ /* 0x000fe200078e00ff */
[----:B------:R-:W-:-:S03]  /*0ca0*/  IABS R34, R19 ;  /* 0x0000001300227213 */ /* 0x000fc60000000000 */
[----:B------:R-:W-:Y:S02]  /*0cb0*/  IMAD.MOV R13, RZ, RZ, -R13 ;  /* 0x000000ffff0d7224 */ /* 0x000fe400078e0a0d */
[C---:B------:R-:W-:Y:S02]  /*0cc0*/  IMAD R20, R11.reuse, R17, R20 ;  /* 0x000000110b147224 */ /* 0x040fe400078e0214 */
[C---:B------:R-:W-:Y:S02]  /*0cd0*/  IMAD R30, R11.reuse, R13, R30 ;  /* 0x0000000d0b1e7224 */ /* 0x040fe400078e021e */
[----:B------:R-:W-:Y:S01]  /*0ce0*/  IMAD.U32 R13, RZ, RZ, UR21 ;  /* 0x00000015ff0d7e24 */ /* 0x000fe2000f8e00ff */
[----:B------:R-:W-:Y:S01]  /*0cf0*/  ISETP.GT.U32.AND P0, PT, R11, R20, PT ;  /* 0x000000140b00720c */ /* 0x000fe20003f04070 */
[----:B------:R-:W-:Y:S02]  /*0d00*/  IMAD.U32 R17, RZ, RZ, UR18 ;  /* 0x00000012ff117e24 */ /* 0x000fe4000f8e00ff */
[----:B------:R-:W-:Y:S01]  /*0d10*/  IMAD.HI.U32 R19, R14, R36, RZ ;  /* 0x000000240e137227 */ /* 0x000fe200078e00ff */
[----:B------:R-:W-:-:S02]  /*0d20*/  IABS R38, R13 ;  /* 0x0000000d00267213 */ /* 0x000fc40000000000 */
[----:B------:R-:W-:Y:S01]  /*0d30*/  IABS R32, R17 ;  /* 0x0000001100207213 */ /* 0x000fe20000000000 */
[----:B------:R-:W-:Y:S02]  /*0d40*/  IMAD.U32 R13, RZ, RZ, UR25 ;  /* 0x00000019ff0d7e24 */ /* 0x000fe4000f8e00ff */
[----:B------:R-:W-:-:S03]  /*0d50*/  IMAD.HI.U32 R17, R14, R34, RZ ;  /* 0x000000220e117227 */ /* 0x000fc600078e00ff */
[----:B------:R-:W-:Y:S01]  /*0d60*/  IABS R46, R13 ;  /* 0x0000000d002e7213 */ /* 0x000fe20000000000 */
[----:B------:R-:W-:Y:S02]  /*0d70*/  IMAD.MOV R17, RZ, RZ, -R17 ;  /* 0x000000ffff117224 */ /* 0x000fe400078e0a11 */
[----:B------:R-:W-:Y:S02]  /*0d80*/  IMAD.MOV R19, RZ, RZ, -R19 ;  /* 0x000000ffff137224 */ /* 0x000fe400078e0a13 */
[----:B------:R-:W-:-:S04]  /*0d90*/  IMAD.HI.U32 R13, R14, R38, RZ ;  /* 0x000000260e0d7227 */ /* 0x000fc800078e00ff */
[C---:B------:R-:W-:Y:S02]  /*0da0*/  IMAD R34, R11.reuse, R17, R34 ;  /* 0x000000110b227224 */ /* 0x040fe400078e0222 */
[----:B------:R-:W-:Y:S02]  /*0db0*/  IMAD R36, R11, R19, R36 ;  /* 0x000000130b247224 */ /* 0x000fe400078e0224 */
[----:B------:R-:W-:Y:S02]  /*0dc0*/  IMAD.MOV R17, RZ, RZ, -R13 ;  /* 0x000000ffff117224 */ /* 0x000fe400078e0a0d */
[----:B------:R-:W-:Y:S02]  /*0dd0*/  IMAD.U32 R19, RZ, RZ, UR23 ;  /* 0x00000017ff137e24 */ /* 0x000fe4000f8e00ff */
[----:B------:R-:W-:-:S04]  /*0de0*/  IMAD.HI.U32 R13, R14, R46, RZ ;  /* 0x0000002e0e0d7227 */ /* 0x000fc800078e00ff */
[----:B------:R-:W-:Y:S01]  /*0df0*/  IMAD R38, R11, R17, R38 ;  /* 0x000000110b267224 */ /* 0x000fe200078e0226 */
[----:B------:R-:W-:Y:S01]  /*0e00*/  IABS R17, R19 ;  /* 0x0000001300117213 */ /* 0x000fe20000000000 */
[----:B------:R-:W-:Y:S02]  /*0e10*/  IMAD.MOV R19, RZ, RZ, -R13 ;  /* 0x000000ffff137224 */ /* 0x000fe400078e0a0d */
[----:B------:R-:W-:-:S04]  /*0e20*/  IMAD.HI.U32 R15, R14, R32, RZ ;  /* 0x000000200e0f7227 */ /* 0x000fc800078e00ff */
[----:B------:R-:W-:Y:S02]  /*0e30*/  IMAD R46, R11, R19, R46 ;  /* 0x000000130b2e7224 */ /* 0x000fe400078e022e */
[----:B------:R-:W-:Y:S02]  /*0e40*/  IMAD.MOV R15, RZ, RZ, -R15 ;  /* 0x000000ffff0f7224 */ /* 0x000fe400078e0a0f */
[----:B------:R-:W-:Y:S01]  /*0e50*/  @!P2 IMAD.IADD R21, R21, 0x1, -R12 ;  /* 0x000000011515a824 */ /* 0x000fe200078e0a0c */
[C---:B------:R-:W-:Y:S01]  /*0e60*/  ISETP.GT.U32.AND P1, PT, R11.reuse, R46, PT ;  /* 0x0000002e0b00720c */ /* 0x040fe20003f24070 */
[C---:B------:R-:W-:Y:S01]  /*0e70*/  IMAD R32, R11.reuse, R15, R32 ;  /* 0x0000000f0b207224 */ /* 0x040fe200078e0220 */
[----:B------:R-:W-:Y:S01]  /*0e80*/  ISETP.GT.U32.AND P2, PT, R11, R28, PT ;  /* 0x0000001c0b00720c */ /* 0x000fe20003f44070 */
[----:B------:R-:W-:Y:S02]  /*0e90*/  IMAD.U32 R15, RZ, RZ, UR22 ;  /* 0x00000016ff0f7e24 */ /* 0x000fe4000f8e00ff */
[----:B------:R-:W-:-:S02]  /*0ea0*/  @!P3 IMAD.IADD R16, R16, 0x1, -R11 ;  /* 0x000000011010b824 */ /* 0x000fc400078e0a0b */
[--C-:B------:R-:W-:Y:S01]  /*0eb0*/  @!P0 IMAD.IADD R20, R20, 0x1, -R11.reuse ;  /* 0x0000000114148824 */ /* 0x100fe200078e0a0b */
[----:B------:R-:W-:Y:S01]  /*0ec0*/  IABS R40, R15 ;  /* 0x0000000f00287213 */ /* 0x000fe20000000000 */
[----:B------:R-:W-:Y:S01]  /*0ed0*/  IMAD.U32 R15, RZ, RZ, UR4 ;  /* 0x00000004ff0f7e24 */ /* 0x000fe2000f8e00ff */
[C---:B------:R-:W-:Y:S01]  /*0ee0*/  ISETP.GT.U32.AND P0, PT, R11.reuse, R16, PT ;  /* 0x000000100b00720c */ /* 0x040fe20003f04070 */
[--C-:B------:R-:W-:Y:S02]  /*0ef0*/  @!P4 IMAD.IADD R22, R22, 0x1, -R11.reuse ;  /* 0x000000011616c824 */ /* 0x100fe400078e0a0b */
[--C-:B------:R-:W-:Y:S01]  /*0f00*/  @!P1 IMAD.IADD R46, R46, 0x1, -R11.reuse ;  /* 0x000000012e2e9824 */ /* 0x100fe200078e0a0b */
[----:B------:R-:W-:Y:S01]  /*0f10*/  IABS R42, R15 ;  /* 0x0000000f002a7213 */ /* 0x000fe20000000000 */
[----:B------:R-:W-:Y:S01]  /*0f20*/  IMAD.HI.U32 R15, R14, R40, RZ ;  /* 0x000000280e0f7227 */ /* 0x000fe200078e00ff */
[----:B------:R-:W-:Y:S02]  /*0f30*/  ISETP.GT.U32.AND P1, PT, R12, R21, PT ;  /* 0x000000150c00720c */ /* 0x000fe40003f24070 */
[C---:B------:R-:W-:Y:S01]  /*0f40*/  ISETP.GT.U32.AND P3, PT, R11.reuse, R46, PT ;  /* 0x0000002e0b00720c */ /* 0x040fe20003f64070 */
[--C-:B------:R-:W-:Y:S01]  /*0f50*/  @!P5 IMAD.IADD R26, R26, 0x1, -R11.reuse ;  /* 0x000000011a1ad824 */ /* 0x100fe200078e0a0b */
[----:B------:R-:W-:Y:S01]  /*0f60*/  ISETP.GT.U32.AND P5, PT, R11, R20, PT ;  /* 0x000000140b00720c */ /* 0x000fe20003fa4070 */
[----:B------:R-:W-:-:S02]  /*0f70*/  @!P2 IMAD.IADD R28, R28, 0x1, -R11 ;  /* 0x000000011c1ca824 */ /* 0x000fc400078e0a0b */
[----:B------:R-:W-:Y:S02]  /*0f80*/  IMAD.MOV R15, RZ, RZ, -R15 ;  /* 0x000000ffff0f7224 */ /* 0x000fe400078e0a0f */
[----:B------:R-:W-:Y:S01]  /*0f90*/  IMAD.U32 R23, RZ, RZ, UR24 ;  /* 0x00000018ff177e24 */ /* 0x000fe2000f8e00ff */
[----:B------:R-:W-:Y:S01]  /*0fa0*/  ISETP.GT.U32.AND P2, PT, R11, R28, PT ;  /* 0x0000001c0b00720c */ /* 0x000fe20003f44070 */
[----:B------:R-:W-:-:S03]  /*0fb0*/  IMAD.HI.U32 R13, R14, R42, RZ ;  /* 0x0000002a0e0d7227 */ /* 0x000fc600078e00ff */
[----:B------:R-:W-:Y:S01]  /*0fc0*/  IABS R23, R23 ;  /* 0x0000001700177213 */ /* 0x000fe20000000000 */
[----:B------:R-:W-:Y:S01]  /*0fd0*/  @!P6 IMAD.IADD R18, R18, 0x1, -R11 ;  /* 0x000000011212e824 */ /* 0x000fe200078e0a0b */
[C---:B------:R-:W-:Y:S01]  /*0fe0*/  ISETP.GT.U32.AND P6, PT, R11.reuse, R22, PT ;  /* 0x000000160b00720c */ /* 0x040fe20003fc4070 */
[C---:B------:R-:W-:Y:S02]  /*0ff0*/  IMAD R40, R11.reuse, R15, R40 ;  /* 0x0000000f0b287224 */ /* 0x040fe400078e0228 */
[----:B------:R-:W-:Y:S01]  /*1000*/  IMAD.MOV R15, RZ, RZ, -R13 ;  /* 0x000000ffff0f7224 */ /* 0x000fe200078e0a0d */
[C---:B------:R-:W-:Y:S01]  /*1010*/  ISETP.GT.U32.AND P4, PT, R11.reuse, R18, PT ;  /* 0x000000120b00720c */ /* 0x040fe20003f84070 */
[----:B------:R-:W-:Y:S01]  /*1020*/  @!P3 IMAD.IADD R46, R46, 0x1, -R11 ;  /* 0x000000012e2eb824 */ /* 0x000fe200078e0a0b */
[----:B------:R-:W-:Y:S01]  /*1030*/  ISETP.GT.U32.AND P3, PT, R11, R30, PT ;  /* 0x0000001e0b00720c */ /* 0x000fe20003f64070 */
[----:B------:R-:W-:-:S04]  /*1040*/  IMAD.HI.U32 R13, R14, R17, RZ ;  /* 0x000000110e0d7227 */ /* 0x000fc800078e00ff */
[C---:B------:R-:W-:Y:S02]  /*1050*/  IMAD R42, R11.reuse, R15, R42 ;  /* 0x0000000f0b2a7224 */ /* 0x040fe400078e022a */
[----:B------:R-:W-:Y:S02]  /*1060*/  IMAD.MOV.U32 R15, RZ, RZ, R23 ;  /* 0x000000ffff0f7224 */ /* 0x000fe400078e0017 */
[----:B------:R-:W-:Y:S01]  /*1070*/  @!P5 IMAD.IADD R20, R20, 0x1, -R11 ;  /* 0x000000011414d824 */ /* 0x000fe200078e0a0b */
[----:B------:R-:W-:Y:S01]  /*1080*/  ISETP.GT.U32.AND P5, PT, R11, R34, PT ;  /* 0x000000220b00720c */ /* 0x000fe20003fa4070 */
[----:B------:R-:W-:Y:S02]  /*1090*/  IMAD.MOV R44, RZ, RZ, -R13 ;  /* 0x000000ffff2c7224 */ /* 0x000fe400078e0a0d */
[----:B------:R-:W-:-:S04]  /*10a0*/  IMAD.HI.U32 R13, R14, R15, RZ ;  /* 0x0000000f0e0d7227 */ /* 0x000fc800078e00ff */
[----:B------:R-:W-:Y:S01]  /*10b0*/  @!P1 IMAD.IADD R21, R21, 0x1, -R12 ;  /* 0x0000000115159824 */ /* 0x000fe200078e0a0c */
[C---:B------:R-:W-:Y:S01]  /*10c0*/  ISETP.GT.U32.AND P1, PT, R11.reuse, R26, PT ;  /* 0x0000001a0b00720c */ /* 0x040fe20003f24070 */
[--C-:B------:R-:W-:Y:S01]  /*10d0*/  @!P6 IMAD.IADD R22, R22, 0x1, -R11.reuse ;  /* 0x000000011616e824 */ /* 0x100fe200078e0a0b */
[C---:B------:R-:W-:Y:S01]  /*10e0*/  ISETP.GT.U32.AND P6, PT, R11.reuse, R36, PT ;  /* 0x000000240b00720c */ /* 0x040fe20003fc4070 */
[----:B------:R-:W-:Y:S01]  /*10f0*/  @!P2 IMAD.IADD R28, R28, 0x1, -R11 ;  /* 0x000000011c1ca824 */ /* 0x000fe200078e0a0b */
[C---:B------:R-:W-:Y:S01]  /*1100*/  ISETP.GT.U32.AND P2, PT, R11.reuse, R40, PT ;  /* 0x000000280b00720c */ /* 0x040fe20003f44070 */
[C---:B------:R-:W-:Y:S01]  /*1110*/  IMAD R14, R11.reuse, R44, R17 ;  /* 0x0000002c0b0e7224 */ /* 0x040fe200078e0211 */
[----:B------:R-:W-:Y:S01]  /*1120*/  SHF.R.S32.HI R12, RZ, 0x1f, R61 ;  /* 0x0000001fff0c7819 */ /* 0x000fe2000001143d */
[----:B------:R-:W-:Y:S02]  /*1130*/  IMAD.MOV R44, RZ, RZ, -R13 ;  /* 0x000000ffff2c7224 */ /* 0x000fe400078e0a0d */
[--C-:B------:R-:W-:Y:S01]  /*1140*/  @!P4 IMAD.IADD R18, R18, 0x1, -R11.reuse ;  /* 0x000000011212c824 */ /* 0x100fe200078e0a0b */
[C---:B------:R-:W-:Y:S01]  /*1150*/  ISETP.GT.U32.AND P4, PT, R11.reuse, R32, PT ;  /* 0x000000200b00720c */ /* 0x040fe20003f84070 */
[----:B------:R-:W-:Y:S01]  /*1160*/  @!P3 IMAD.IADD R30, R30, 0x1, -R11 ;  /* 0x000000011e1eb824 */ /* 0x000fe200078e0a0b */
[C---:B------:R-:W-:Y:S01]  /*1170*/  ISETP.GT.U32.AND P3, PT, R11.reuse, R42, PT ;  /* 0x0000002a0b00720c */ /* 0x040fe20003f64070 */
[C---:B------:R-:W-:Y:S01]  /*1180*/  IMAD R44, R11.reuse, R44, R15 ;  /* 0x0000002c0b2c7224 */ /* 0x040fe200078e020f */
[----:B------:R-:W-:Y:S01]  /*1190*/  LEA.HI R61, R12, R61, RZ, 0x5 ;  /* 0x0000003d0c3d7211 */ /* 0x000fe200078f28ff */
[--C-:B------:R-:W-:Y:S01]  /*11a0*/  @!P5 IMAD.IADD R34, R34, 0x1, -R11.reuse ;  /* 0x000000012222d824 */ /* 0x100fe200078e0a0b */
[----:B------:R-:W-:Y:S01]  /*11b0*/  LOP3.LUT R12, R0, 0x4, RZ, 0xc0, !PT ;  /* 0x00000004000c7812 */ /* 0x000fe200078ec0ff */
[--C-:B------:R-:W-:Y:S01]  /*11c0*/  @!P1 IMAD.IADD R26, R26, 0x1, -R11.reuse ;  /* 0x000000011a1a9824 */ /* 0x100fe200078e0a0b */
[C---:B------:R-:W-:Y:S01]  /*11d0*/  ISETP.GT.U32.AND P5, PT, R11.reuse, R44, PT ;  /* 0x0000002c0b00720c */ /* 0x040fe20003fa4070 */
        /* <DEDUP_REMOVED lines=9> */
[----:B------:R-:W-:Y:S01]  /*1270*/  ISETP.GE.AND P0, PT, R2, RZ, PT ;  /* 0x000000ff0200720c */ /* 0x000fe20003f06270 */
[----:B------:R-:W-:Y:S01]  /*1280*/  IMAD.SHL.U32 R13, R0, 0x20, RZ ;  /* 0x00000020000d7824 */ /* 0x000fe200078e00ff */
        /* <DEDUP_REMOVED lines=9> */
[----:B------:R-:W-:Y:S01]  /*1320*/  @!P3 IMAD.IADD R36, R36, 0x1, -R11 ;  /* 0x000000012424b824 */ /* 0x000fe200078e0a0b */
[----:B------:R-:W-:Y:S01]  /*1330*/  ISETP.NE.AND P3, PT, R24, RZ, PT ;  /* 0x000000ff1800720c */ /* 0x000fe20003f65270 */
[----:B------:R-:W-:Y:S01]  /*1340*/  @!P0 IMAD.MOV R21, RZ, RZ, -R21 ;  /* 0x000000ffff158224 */ /* 0x000fe200078e0a15 */
[----:B------:R-:W-:Y:S01]  /*1350*/  ISETP.LE.AND P0, PT, RZ, UR7, PT ;  /* 0x00000007ff007c0c */ /* 0x000fe2000bf03270 */
[--C-:B------:R-:W-:Y:S01]  /*1360*/  @!P6 IMAD.IADD R30, R30, 0x1, -R11.reuse ;  /* 0x000000011e1ee824 */ /* 0x100fe200078e0a0b */
[C---:B------:R-:W-:Y:S01]  /*1370*/  ISETP.GT.U32.AND P6, PT, R11.reuse, R14, PT ;  /* 0x0000000e0b00720c */ /* 0x040fe20003fc4070 */
[--C-:B------:R-:W-:Y:S01]  /*1380*/  @!P5 IMAD.IADD R40, R40, 0x1, -R11.reuse ;  /* 0x000000012828d824 */ /* 0x100fe200078e0a0b */
[----:B------:R-:W-:Y:S01]  /*1390*/  ISETP.LE.AND P5, PT, RZ, UR6, PT ;  /* 0x00000006ff007c0c */ /* 0x000fe2000bfa3270 */
[--C-:B------:R-:W-:Y:S01]  /*13a0*/  @!P1 IMAD.IADD R32, R32, 0x1, -R11.reuse ;  /* 0x0000000120209824 */ /* 0x100fe200078e0a0b */
[----:B------:R-:W-:Y:S01]  /*13b0*/  ISETP.GT.U32.AND P1, PT, R11, R42, PT ;  /* 0x0000002a0b00720c */ /* 0x000fe20003f24070 */
[--C-:B------:R-:W-:Y:S01]  /*13c0*/  @!P2 IMAD.IADD R44, R44, 0x1, -R11.reuse ;  /* 0x000000012c2ca824 */ /* 0x100fe200078e0a0b */
[----:B------:R-:W-:Y:S01]  /*13d0*/  ISETP.LE.AND P2, PT, RZ, UR14, PT ;  /* 0x0000000eff007c0c */ /* 0x000fe2000bf43270 */
[--C-:B------:R-:W-:Y:S01]  /*13e0*/  @!P4 IMAD.IADD R38, R38, 0x1, -R11.reuse ;  /* 0x000000012626c824 */ /* 0x100fe200078e0a0b */
[----:B------:R-:W-:Y:S01]  /*13f0*/  ISETP.LE.AND P4, PT, RZ, UR5, PT ;  /* 0x00000005ff007c0c */ /* 0x000fe2000bf83270 */
[----:B------:R-:W-:Y:S01]  /*1400*/  ULDC UR5, c[0x0][0x234] ;  /* 0x00008d0000057ab9 */ /* 0x000fe20000000800 */
[----:B------:R-:W-:Y:S01]  /*1410*/  @!P3 LOP3.LUT R21, RZ, R24, RZ, 0x33, !PT ;  /* 0x00000018ff15b212 */ /* 0x000fe200078e33ff */
[----:B------:R-:W-:Y:S01]  /*1420*/  @!P0 IMAD.MOV R20, RZ, RZ, -R20 ;  /* 0x000000ffff148224 */ /* 0x000fe200078e0a14 */
[----:B------:R-:W-:Y:S01]  /*1430*/  ISETP.LE.AND P3, PT, RZ, UR15, PT ;  /* 0x0000000fff007c0c */ /* 0x000fe2000bf63270 */
[--C-:B------:R-:W-:Y:S01]  /*1440*/  @!P6 IMAD.IADD R14, R14, 0x1, -R11.reuse ;  /* 0x000000010e0ee824 */ /* 0x100fe200078e0a0b */
[----:B------:R-:W-:Y:S01]  /*1450*/  ISETP.LE.AND P0, PT, RZ, UR18, PT ;  /* 0x00000012ff007c0c */ /* 0x000fe2000bf03270 */
[----:B------:R-:W-:Y:S01]  /*1460*/  @!P5 IMAD.MOV R18, RZ, RZ, -R18 ;  /* 0x000000ffff12d224 */ /* 0x000fe200078e0a12 */
[----:B------:R-:W-:Y:S01]  /*1470*/  ISETP.LE.AND P5, PT, RZ, UR17, PT ;  /* 0x00000011ff007c0c */ /* 0x000fe2000bfa3270 */
[----:B------:R-:W-:Y:S01]  /*1480*/  @!P1 IMAD.IADD R42, R42, 0x1, -R11 ;  /* 0x000000012a2a9824 */ /* 0x000fe200078e0a0b */
[----:B------:R-:W-:Y:S01]  /*1490*/  ISETP.NE.AND P1, PT, R25, RZ, PT ;  /* 0x000000ff1900720c */ /* 0x000fe20003f25270 */
[----:B------:R-:W-:Y:S01]  /*14a0*/  @!P2 IMAD.MOV R22, RZ, RZ, -R22 ;  /* 0x000000ffff16a224 */ /* 0x000fe200078e0a16 */
[----:B------:R-:W-:Y:S01]  /*14b0*/  ISETP.LE.AND P2, PT, RZ, UR19, PT ;  /* 0x00000013ff007c0c */ /* 0x000fe2000bf43270 */
[----:B------:R-:W-:Y:S01]  /*14c0*/  @!P4 IMAD.MOV R16, RZ, RZ, -R16 ;  /* 0x000000ffff10c224 */ /* 0x000fe200078e0a10 */
[----:B------:R-:W-:Y:S01]  /*14d0*/  ISETP.LE.AND P4, PT, RZ, UR16, PT ;  /* 0x00000010ff007c0c */ /* 0x000fe2000bf83270 */
[----:B------:R-:W-:Y:S01]  /*14e0*/  ULDC.64 UR14, c[0x0][0x218] ;  /* 0x00008600000e7ab9 */ /* 0x000fe20000000a00 */
[----:B------:R-:W-:Y:S01]  /*14f0*/  LOP3.LUT R11, RZ, R25, RZ, 0x33, !PT ;  /* 0x00000019ff0b7212 */ /* 0x000fe200078e33ff */
[----:B------:R-:W-:Y:S01]  /*1500*/  @!P3 IMAD.MOV R26, RZ, RZ, -R26 ;  /* 0x000000ffff1ab224 */ /* 0x000fe200078e0a1a */
[----:B------:R-:W-:Y:S01]  /*1510*/  ISETP.LE.AND P3, PT, RZ, UR20, PT ;  /* 0x00000014ff007c0c */ /* 0x000fe2000bf63270 */
[----:B------:R-:W-:Y:S01]  /*1520*/  @!P0 IMAD.MOV R32, RZ, RZ, -R32 ;  /* 0x000000ffff208224 */ /* 0x000fe200078e0a20 */
[----:B------:R-:W-:Y:S01]  /*1530*/  ISETP.LE.AND P0, PT, RZ, UR4, PT ;  /* 0x00000004ff007c0c */ /* 0x000fe2000bf03270 */
[----:B------:R-:W-:Y:S01]  /*1540*/  @!P5 IMAD.MOV R30, RZ, RZ, -R30 ;  /* 0x000000ffff1ed224 */ /* 0x000fe200078e0a1e */
[----:B------:R-:W-:Y:S01]  /*1550*/  ISETP.LE.AND P5, PT, RZ, UR22, PT ;  /* 0x00000016ff007c0c */ /* 0x000fe2000bfa3270 */
[----:B------:R-:W-:Y:S01]  /*1560*/  ULDC UR4, c[0x0][0x240] ;  /* 0x0000900000047ab9 */ /* 0x000fe20000000800 */
[C---:B------:R-:W-:Y:S01]  /*1570*/  SEL R18, R11.reuse, R18, !P1 ;  /* 0x000000120b127207 */ /* 0x040fe20004800000 */
[----:B------:R-:W-:Y:S01]  /*1580*/  @!P2 IMAD.MOV R34, RZ, RZ, -R34 ;  /* 0x000000ffff22a224 */ /* 0x000fe200078e0a22 */
[----:B------:R-:W-:Y:S01]  /*1590*/  ISETP.LE.AND P2, PT, RZ, UR23, PT ;  /* 0x00000017ff007c0c */ /* 0x000fe2000bf43270 */
[----:B------:R-:W-:Y:S01]  /*15a0*/  @!P4 IMAD.MOV R28, RZ, RZ, -R28 ;  /* 0x000000ffff1cc224 */ /* 0x000fe200078e0a1c */
[----:B------:R-:W-:Y:S01]  /*15b0*/  ISETP.LE.AND P4, PT, RZ, UR21, PT ;  /* 0x00000015ff007c0c */ /* 0x000fe2000bf83270 */
[----:B------:R-:W-:Y:S01]  /*15c0*/  IMAD R18, R18, UR4, RZ ;  /* 0x0000000412127c24 */ /* 0x000fe2000f8e02ff */
[----:B------:R-:W-:Y:S01]  /*15d0*/  ISETP.LE.AND P6, PT, RZ, UR25, PT ;  /* 0x00000019ff007c0c */ /* 0x000fe2000bfc3270 */
[----:B------:R-:W-:Y:S01]  /*15e0*/  @!P3 IMAD.MOV R36, RZ, RZ, -R36 ;  /* 0x000000ffff24b224 */ /* 0x000fe200078e0a24 */
[----:B------:R-:W-:Y:S01]  /*15f0*/  ISETP.LE.AND P3, PT, RZ, UR24, PT ;  /* 0x00000018ff007c0c */ /* 0x000fe2000bf63270 */
[----:B------:R-:W-:Y:S01]  /*1600*/  @!P0 IMAD.MOV R42, RZ, RZ, -R42 ;  /* 0x000000ffff2a8224 */ /* 0x000fe200078e0a2a */
[----:B------:R-:W-:Y:S01]  /*1610*/  SEL R20, R11, R20, !P1 ;  /* 0x000000140b147207 */ /* 0x000fe20004800000 */
[----:B------:R-:W-:Y:S01]  /*1620*/  @!P5 IMAD.MOV R40, RZ, RZ, -R40 ;  /* 0x000000ffff28d224 */ /* 0x000fe200078e0a28 */
[----:B------:R-:W-:Y:S01]  /*1630*/  SHF.R.S32.HI R112, RZ, 0x1f, R18 ;  /* 0x0000001fff707819 */ /* 0x000fe20000011412 */
[----:B------:R-:W-:Y:S01]  /*1640*/  IMAD R21, R21, UR5, RZ ;  /* 0x0000000515157c24 */ /* 0x000fe2000f8e02ff */
[C---:B------:R-:W-:Y:S01]  /*1650*/  SEL R16, R11.reuse, R16, !P1 ;  /* 0x000000100b107207 */ /* 0x040fe20004800000 */
[----:B------:R-:W-:Y:S01]  /*1660*/  @!P2 IMAD.MOV R14, RZ, RZ, -R14 ;  /* 0x000000ffff0ea224 */ /* 0x000fe200078e0a0e */
[----:B------:R-:W-:Y:S01]  /*1670*/  IADD3 R92, P2, R18, UR14, RZ ;  /* 0x0000000e125c7c10 */ /* 0x000fe2000ff5e0ff */
[----:B------:R-:W-:Y:S01]  /*1680*/  @!P4 IMAD.MOV R38, RZ, RZ, -R38 ;  /* 0x000000ffff26c224 */ /* 0x000fe200078e0a26 */
[----:B------:R-:W0:Y:S01]  /*1690*/  LDC R18, c[0x0][0x238] ;  /* 0x00008e00ff127b82 */ /* 0x000e220000000800 */
[----:B------:R-:W-:Y:S01]  /*16a0*/  @!P6 IMAD.MOV R46, RZ, RZ, -R46 ;  /* 0x000000ffff2ee224 */ /* 0x000fe200078e0a2e */
[----:B------:R-:W-:Y:S01]  /*16b0*/  SEL R36, R11, R36, !P1 ;  /* 0x000000240b247207 */ /* 0x000fe20004800000 */
[----:B------:R-:W-:Y:S01]  /*16c0*/  @!P3 IMAD.MOV R44, RZ, RZ, -R44 ;  /* 0x000000ffff2cb224 */ /* 0x000fe200078e0a2c */
[----:B------:R-:W-:Y:S01]  /*16d0*/  LOP3.LUT R13, R13, 0x760, RZ, 0xc0, !PT ;  /* 0x000007600d0d7812 */ /* 0x000fe200078ec0ff */
[----:B------:R-:W-:Y:S01]  /*16e0*/  IMAD R20, R20, UR4, RZ ;  /* 0x0000000414147c24 */ /* 0x000fe2000f8e02ff */
[C---:B------:R-:W-:Y:S01]  /*16f0*/  SEL R22, R11.reuse, R22, !P1 ;  /* 0x000000160b167207 */ /* 0x040fe20004800000 */
        /* <DEDUP_REMOVED lines=16> */
[----:B------:R-:W-:Y:S01]  /*1800*/  ULDC.64 UR6, c[0x0][0x210] ;  /* 0x0000840000067ab9 */ /* 0x000fe20000000a00 */
[C---:B------:R-:W-:Y:S01]  /*1810*/  SEL R14, R11.reuse, R14, !P1 ;  /* 0x0000000e0b0e7207 */ /* 0x040fe20004800000 */
[----:B------:R-:W-:Y:S01]  /*1820*/  IMAD R38, R38, UR4, RZ ;  /* 0x0000000426267c24 */ /* 0x000fe2000f8e02ff */
[C---:B------:R-:W-:Y:S01]  /*1830*/  SEL R44, R11.reuse, R44, !P1 ;  /* 0x0000002c0b2c7207 */ /* 0x040fe20004800000 */
[----:B------:R-:W-:Y:S01]  /*1840*/  IMAD R40, R40, UR4, RZ ;  /* 0x0000000428287c24 */ /* 0x000fe2000f8e02ff */
[----:B------:R-:W-:Y:S01]  /*1850*/  SEL R11, R11, R46, !P1 ;  /* 0x0000002e0b0b7207 */ /* 0x000fe20004800000 */
[----:B------:R-:W-:Y:S01]  /*1860*/  IMAD R42, R42, UR4, RZ ;  /* 0x000000042a2a7c24 */ /* 0x000fe2000f8e02ff */
[----:B------:R-:W-:Y:S01]  /*1870*/  SHF.R.S32.HI R116, RZ, 0x1f, R20 ;  /* 0x0000001fff747819 */ /* 0x000fe20000011414 */
[----:B------:R-:W-:Y:S01]  /*1880*/  IMAD R14, R14, UR4, RZ ;  /* 0x000000040e0e7c24 */ /* 0x000fe2000f8e02ff */
[----:B------:R-:W-:Y:S01]  /*1890*/  IADD3 R98, P1, R20, UR14, RZ ;  /* 0x0000000e14627c10 */ /* 0x000fe2000ff3e0ff */
[----:B------:R-:W-:Y:S01]  /*18a0*/  IMAD R44, R44, UR4, RZ ;  /* 0x000000042c2c7c24 */ /* 0x000fe2000f8e02ff */
[----:B------:R-:W-:Y:S01]  /*18b0*/  LOP3.LUT R17, R13, 0x90, R48, 0xf8, !PT ;  /* 0x000000900d117812 */ /* 0x000fe200078ef830 */
[----:B------:R-:W-:Y:S01]  /*18c0*/  IMAD R11, R11, UR4, RZ ;  /* 0x000000040b0b7c24 */ /* 0x000fe2000f8e02ff */
[----:B------:R-:W-:Y:S01]  /*18d0*/  SHF.R.S32.HI R108, RZ, 0x1f, R16 ;  /* 0x0000001fff6c7819 */ /* 0x000fe20000011410 */
[----:B------:R-:W-:Y:S01]  /*18e0*/  ULDC UR5, c[0x0][0x23c] ;  /* 0x00008f0000057ab9 */ /* 0x000fe20000000800 */
[----:B------:R-:W-:Y:S01]  /*18f0*/  SHF.R.S32.HI R13, RZ, 0x7, R0 ;  /* 0x00000007ff0d7819 */ /* 0x000fe20000011400 */
[----:B------:R-:W-:Y:S01]  /*1900*/  UIADD3 UR4, UR8, 0x1000, URZ ;  /* 0x0000100008047890 */ /* 0x000fe2000fffe03f */
[----:B------:R-:W-:Y:S01]  /*1910*/  IADD3 R16, P3, R16, UR14, RZ ;  /* 0x0000000e10107c10 */ /* 0x000fe2000ff7e0ff */
[----:B------:R-:W-:Y:S01]  /*1920*/  IMAD R59, R60, UR5, RZ ;  /* 0x000000053c3b7c24 */ /* 0x000fe2000f8e02ff */
[----:B------:R-:W-:Y:S01]  /*1930*/  IADD3.X R116, R116, UR15, RZ, P1, !PT ;  /* 0x0000000f74747c10 */ /* 0x000fe20008ffe4ff */
[----:B------:R-:W-:Y:S01]  /*1940*/  USHF.R.U32.HI UR4, URZ, 0x4, UR4 ;  /* 0x000000043f047899 */ /* 0x000fe20008011604 */
[----:B------:R-:W-:Y:S01]  /*1950*/  SHF.R.S32.HI R74, RZ, 0x1f, R36 ;  /* 0x0000001fff4a7819 */ /* 0x000fe20000011424 */
[----:B0-----:R-:W-:Y:S01]  /*1960*/  IMAD.SHL.U32 R58, R18, 0x20, RZ ;  /* 0x00000020123a7824 */ /* 0x001fe200078e00ff */
[----:B------:R-:W-:Y:S01]  /*1970*/  IADD3 R118, P1, R36, UR14, RZ ;  /* 0x0000000e24767c10 */ /* 0x000fe2000ff3e0ff */
[-C--:B------:R-:W-:Y:S01]  /*1980*/  IMAD R57, R5, R18.reuse, RZ ;  /* 0x0000001205397224 */ /* 0x080fe200078e02ff */
[----:B------:R-:W-:Y:S01]  /*1990*/  SGXT R13, R13, 0x1 ;  /* 0x000000010d0d781a */ /* 0x000fe20000000200 */
[-C--:B------:R-:W-:Y:S01]  /*19a0*/  IMAD R56, R3, R18.reuse, RZ ;  /* 0x0000001203387224 */ /* 0x080fe200078e02ff */
[----:B------:R-:W-:Y:S01]  /*19b0*/  IADD3.X R108, R108, UR15, RZ, P3, !PT ;  /* 0x0000000f6c6c7c10 */ /* 0x000fe20009ffe4ff */
[-C--:B------:R-:W-:Y:S01]  /*19c0*/  IMAD R23, R4, R18.reuse, RZ ;  /* 0x0000001204177224 */ /* 0x080fe200078e02ff */
[----:B------:R-:W-:Y:S01]  /*19d0*/  IADD3.X R112, R112, UR15, RZ, P2, !PT ;  /* 0x0000000f70707c10 */ /* 0x000fe200097fe4ff */
[-C--:B------:R-:W-:Y:S01]  /*19e0*/  IMAD R20, R8, R18.reuse, RZ ;  /* 0x0000001208147224 */ /* 0x080fe200078e02ff */
[----:B------:R-:W-:Y:S01]  /*19f0*/  SHF.R.S32.HI R120, RZ, 0x1f, R22 ;  /* 0x0000001fff787819 */ /* 0x000fe20000011416 */
[-C--:B------:R-:W-:Y:S01]  /*1a00*/  IMAD R19, R7, R18.reuse, RZ ;  /* 0x0000001207137224 */ /* 0x080fe200078e02ff */
[----:B------:R-:W-:Y:S01]  /*1a10*/  IADD3 R100, P0, R22, UR14, RZ ;  /* 0x0000000e16647c10 */ /* 0x000fe2000ff1e0ff */
[----:B------:R-:W-:Y:S01]  /*1a20*/  IMAD R22, R10, R18, RZ ;  /* 0x000000120a167224 */ /* 0x000fe200078e02ff */
[----:B------:R-:W-:-:S02]  /*1a30*/  SHF.R.S32.HI R124, RZ, 0x1f, R26 ;  /* 0x0000001fff7c7819 */ /* 0x000fc4000001141a */
[----:B------:R-:W-:Y:S02]  /*1a40*/  CS2R R24, SRZ ;  /* 0x0000000000187805 */ /* 0x000fe4000001ff00 */
[----:B------:R-:W-:Y:S02]  /*1a50*/  IADD3 R102, P4, R26, UR14, RZ ;  /* 0x0000000e1a667c10 */ /* 0x000fe4000ff9e0ff */
[----:B------:R-:W-:Y:S02]  /*1a60*/  CS2R R26, SRZ ;  /* 0x00000000001a7805 */ /* 0x000fe4000001ff00 */
[----:B------:R-:W-:Y:S02]  /*1a70*/  SHF.R.S32.HI R69, RZ, 0x1f, R28 ;  /* 0x0000001fff457819 */ /* 0x000fe4000001141c */
[----:B------:R-:W-:Y:S02]  /*1a80*/  CS2R R36, SRZ ;  /* 0x0000000000247805 */ /* 0x000fe4000001ff00 */
[----:B------:R-:W-:-:S02]  /*1a90*/  IADD3 R104, P6, R28, UR14, RZ ;  /* 0x0000000e1c687c10 */ /* 0x000fc4000ffde0ff */
[----:B------:R-:W-:Y:S02]  /*1aa0*/  CS2R R28, SRZ ;  /* 0x00000000001c7805 */ /* 0x000fe4000001ff00 */
[----:B------:R-:W-:Y:S02]  /*1ab0*/  SHF.R.S32.HI R86, RZ, 0x1f, R30 ;  /* 0x0000001fff567819 */ /* 0x000fe4000001141e */
[----:B------:R-:W-:Y:S02]  /*1ac0*/  CS2R R46, SRZ ;  /* 0x00000000002e7805 */ /* 0x000fe4000001ff00 */
[----:B------:R-:W-:Y:S02]  /*1ad0*/  IADD3 R106, P5, R30, UR14, RZ ;  /* 0x0000000e1e6a7c10 */ /* 0x000fe4000ffbe0ff */
[----:B------:R-:W-:Y:S02]  /*1ae0*/  CS2R R30, SRZ ;  /* 0x00000000001e7805 */ /* 0x000fe4000001ff00 */
[----:B------:R-:W-:-:S02]  /*1af0*/  SHF.R.S32.HI R82, RZ, 0x1f, R32 ;  /* 0x0000001fff527819 */ /* 0x000fc40000011420 */
[----:B------:R-:W-:Y:S02]  /*1b00*/  CS2R R48, SRZ ;  /* 0x0000000000307805 */ /* 0x000fe4000001ff00 */
[----:B------:R-:W-:Y:S02]  /*1b10*/  IADD3 R110, P3, R32, UR14, RZ ;  /* 0x0000000e206e7c10 */ /* 0x000fe4000ff7e0ff */
[----:B------:R-:W-:Y:S02]  /*1b20*/  CS2R R32, SRZ ;  /* 0x0000000000207805 */ /* 0x000fe4000001ff00 */
[----:B------:R-:W-:Y:S01]  /*1b30*/  SHF.R.S32.HI R78, RZ, 0x1f, R34 ;  /* 0x0000001fff4e7819 */ /* 0x000fe20000011422 */
[----:B------:R-:W-:Y:S01]  /*1b40*/  USGXT.U32 UR4, UR4, 0xe ;  /* 0x0000000e0404789a */ /* 0x000fe20008000000 */
[----:B------:R-:W-:Y:S02]  /*1b50*/  IADD3 R114, P2, R34, UR14, RZ ;  /* 0x0000000e22727c10 */ /* 0x000fe4000ff5e0ff */
[----:B------:R-:W-:-:S02]  /*1b60*/  CS2R R34, SRZ ;  /* 0x0000000000227805 */ /* 0x000fc4000001ff00 */
[----:B------:R-:W-:Y:S02]  /*1b70*/  IADD3.X R74, R74, UR15, RZ, P1, !PT ;  /* 0x0000000f4a4a7c10 */ /* 0x000fe40008ffe4ff */
[----:B------:R-:W-:Y:S02]  /*1b80*/  IADD3 R65, P1, R21, UR6, RZ ;  /* 0x0000000615417c10 */ /* 0x000fe4000ff3e0ff */
[----:B------:R-:W-:Y:S02]  /*1b90*/  LOP3.LUT R13, R13, 0x90, RZ, 0xc0, !PT ;  /* 0x000000900d0d7812 */ /* 0x000fe400078ec0ff */
[----:B------:R-:W-:Y:S02]  /*1ba0*/  LOP3.LUT R17, R17, R4, RZ, 0xfc, !PT ;  /* 0x0000000411117212 */ /* 0x000fe400078efcff */
[----:B------:R-:W-:Y:S02]  /*1bb0*/  IADD3.X R120, R120, UR15, RZ, P0, !PT ;  /* 0x0000000f78787c10 */ /* 0x000fe400087fe4ff */
[----:B------:R-:W-:-:S02]  /*1bc0*/  IADD3.X R124, R124, UR15, RZ, P4, !PT ;  /* 0x0000000f7c7c7c10 */ /* 0x000fc4000a7fe4ff */
[----:B------:R-:W-:Y:S02]  /*1bd0*/  IADD3.X R69, R69, UR15, RZ, P6, !PT ;  /* 0x0000000f45457c10 */ /* 0x000fe4000b7fe4ff */
[----:B------:R-:W-:Y:S02]  /*1be0*/  IADD3.X R86, R86, UR15, RZ, P5, !PT ;  /* 0x0000000f56567c10 */ /* 0x000fe4000affe4ff */
[----:B------:R-:W-:Y:S02]  /*1bf0*/  IADD3.X R82, R82, UR15, RZ, P3, !PT ;  /* 0x0000000f52527c10 */ /* 0x000fe40009ffe4ff */
[----:B------:R-:W-:Y:S02]  /*1c00*/  IADD3.X R78, R78, UR15, RZ, P2, !PT ;  /* 0x0000000f4e4e7c10 */ /* 0x000fe400097fe4ff */
[----:B------:R-:W-:Y:S02]  /*1c10*/  SHF.R.S32.HI R72, RZ, 0x1f, R38 ;  /* 0x0000001fff487819 */ /* 0x000fe40000011426 */
[----:B------:R-:W-:-:S02]  /*1c20*/  IADD3 R122, P0, R38, UR14, RZ ;  /* 0x0000000e267a7c10 */ /* 0x000fc4000ff1e0ff */
[----:B------:R-:W-:Y:S02]  /*1c30*/  CS2R R38, SRZ ;  /* 0x0000000000267805 */ /* 0x000fe4000001ff00 */
[----:B------:R-:W-:Y:S02]  /*1c40*/  SHF.R.S32.HI R70, RZ, 0x1f, R40 ;  /* 0x0000001fff467819 */ /* 0x000fe40000011428 */
[----:B------:R-:W-:Y:S02]  /*1c50*/  IADD3 R67, P4, R40, UR14, RZ ;  /* 0x0000000e28437c10 */ /* 0x000fe4000ff9e0ff */
[----:B------:R-:W-:Y:S02]  /*1c60*/  CS2R R40, SRZ ;  /* 0x0000000000287805 */ /* 0x000fe4000001ff00 */
[----:B------:R-:W-:Y:S02]  /*1c70*/  SHF.R.S32.HI R68, RZ, 0x1f, R42 ;  /* 0x0000001fff447819 */ /* 0x000fe4000001142a */
[----:B------:R-:W-:-:S02]  /*1c80*/  IADD3 R71, P6, R42, UR14, RZ ;  /* 0x0000000e2a477c10 */ /* 0x000fc4000ffde0ff */
[----:B------:R-:W-:Y:S02]  /*1c90*/  CS2R R42, SRZ ;  /* 0x00000000002a7805 */ /* 0x000fe4000001ff00 */
[----:B------:R-:W-:Y:S02]  /*1ca0*/  SHF.R.S32.HI R66, RZ, 0x1f, R14 ;  /* 0x0000001fff427819 */ /* 0x000fe4000001140e */
[----:B------:R-:W-:Y:S02]  /*1cb0*/  IADD3 R84, P5, R14, UR14, RZ ;  /* 0x0000000e0e547c10 */ /* 0x000fe4000ffbe0ff */
[----:B------:R-:W-:Y:S02]  /*1cc0*/  SHF.R.S32.HI R64, RZ, 0x1f, R44 ;  /* 0x0000001fff407819 */ /* 0x000fe4000001142c */
[----:B------:R-:W-:Y:S02]  /*1cd0*/  IADD3 R80, P3, R44, UR14, RZ ;  /* 0x0000000e2c507c10 */ /* 0x000fe4000ff7e0ff */
[----:B------:R-:W-:-:S02]  /*1ce0*/  CS2R R44, SRZ ;  /* 0x00000000002c7805 */ /* 0x000fc4000001ff00 */
[----:B------:R-:W-:Y:S02]  /*1cf0*/  SHF.R.S32.HI R62, RZ, 0x1f, R11 ;  /* 0x0000001fff3e7819 */ /* 0x000fe4000001140b */
[----:B------:R-:W-:Y:S01]  /*1d00*/  IADD3 R76, P2, R11, UR14, RZ ;  /* 0x0000000e0b4c7c10 */ /* 0x000fe2000ff5e0ff */
[----:B------:R-:W-:Y:S01]  /*1d10*/  USHF.L.U32 UR14, UR5, 0x5, URZ ;  /* 0x00000005050e7899 */ /* 0x000fe2000800063f */
[----:B------:R-:W-:Y:S01]  /*1d20*/  LEA.HI.X.SX32 R63, R21, UR7, 0x1, P1 ;  /* 0x00000007153f7c11 */ /* 0x000fe200088f0eff */
[-C--:B------:R-:W-:Y:S01]  /*1d30*/  IMAD R21, R9, R18.reuse, RZ ;  /* 0x0000001209157224 */ /* 0x080fe200078e02ff */
[----:B------:R-:W-:Y:S01]  /*1d40*/  LOP3.LUT R14, R13, 0x7f, R0, 0x78, !PT ;  /* 0x0000007f0d0e7812 */ /* 0x000fe200078e7800 */
[----:B------:R-:W-:Y:S01]  /*1d50*/  IMAD R18, R6, R18, RZ ;  /* 0x0000001206127224 */ /* 0x000fe200078e02ff */
[----:B------:R-:W-:Y:S02]  /*1d60*/  LOP3.LUT R11, R0, 0x80, RZ, 0xc0, !PT ;  /* 0x00000080000b7812 */ /* 0x000fe400078ec0ff */
[----:B------:R-:W-:-:S02]  /*1d70*/  SHF.R.S32.HI R61, RZ, 0x5, R61 ;  /* 0x00000005ff3d7819 */ /* 0x000fc4000001143d */
[----:B------:R-:W-:Y:S02]  /*1d80*/  SHF.R.S32.HI R15, RZ, 0x1f, R59 ;  /* 0x0000001fff0f7819 */ /* 0x000fe4000001143b */
[----:B------:R-:W-:Y:S02]  /*1d90*/  LOP3.LUT R13, R17, 0x10, RZ, 0x3c, !PT ;  /* 0x00000010110d7812 */ /* 0x000fe400078e3cff */
[----:B------:R-:W-:Y:S02]  /*1da0*/  IADD3.X R72, R72, UR15, RZ, P0, !PT ;  /* 0x0000000f48487c10 */ /* 0x000fe400087fe4ff */
[----:B------:R-:W-:Y:S02]  /*1db0*/  IADD3.X R70, R70, UR15, RZ, P4, !PT ;  /* 0x0000000f46467c10 */ /* 0x000fe4000a7fe4ff */
[----:B------:R-:W-:Y:S02]  /*1dc0*/  IADD3.X R68, R68, UR15, RZ, P6, !PT ;  /* 0x0000000f44447c10 */ /* 0x000fe4000b7fe4ff */
[----:B------:R-:W-:-:S02]  /*1dd0*/  IADD3.X R66, R66, UR15, RZ, P5, !PT ;  /* 0x0000000f42427c10 */ /* 0x000fc4000affe4ff */
[----:B------:R-:W-:Y:S02]  /*1de0*/  IADD3.X R64, R64, UR15, RZ, P3, !PT ;  /* 0x0000000f40407c10 */ /* 0x000fe40009ffe4ff */
[----:B------:R-:W-:Y:S01]  /*1df0*/  IADD3.X R62, R62, UR15, RZ, P2, !PT ;  /* 0x0000000f3e3e7c10 */ /* 0x000fe200097fe4ff */
[----:B------:R-:W-:-:S12]  /*1e00*/  USHF.R.S32.HI UR15, URZ, 0x1f, UR14 ;  /* 0x0000001f3f0f7899 */ /* 0x000fd8000801140e */
.L_x_2:
[----:B------:R-:W-:Y:S02]  /*1e10*/  ISETP.GE.AND P1, PT, R4, UR12, PT ;  /* 0x0000000c04007c0c */ /* 0x000fe4000bf26270 */
[----:B------:R-:W-:Y:S02]  /*1e20*/  ISETP.GE.AND P3, PT, R6, UR12, PT ;  /* 0x0000000c06007c0c */ /* 0x000fe4000bf66270 */
[CC--:B------:R-:W-:Y:S02]  /*1e30*/  IADD3 R88, P0, R23.reuse, R65.reuse, RZ ;  /* 0x0000004117587210 */ /* 0x0c0fe40007f1e0ff */
[----:B------:R-:W-:Y:S02]  /*1e40*/  IADD3 R90, P2, R18, R65, RZ ;  /* 0x00000041125a7210 */ /* 0x000fe40007f5e0ff */
[----:B------:R-:W-:Y:S02]  /*1e50*/  PRMT R73, RZ, 0x7610, R73 ;  /* 0x00007610ff497816 */ /* 0x000fe40000000049 */
[----:B------:R-:W-:-:S02]  /*1e60*/  LEA.HI.X.SX32 R89, R23, R63, 0x1, P0 ;  /* 0x0000003f17597211 */ /* 0x000fc400000f0eff */
[----:B------:R-:W-:Y:S02]  /*1e70*/  LEA.HI.X.SX32 R91, R18, R63, 0x1, P2 ;  /* 0x0000003f125b7211 */ /* 0x000fe400010f0eff */
[C---:B------:R-:W-:Y:S01]  /*1e80*/  IADD3 R94, P2, R19.reuse, R65, RZ ;  /* 0x00000041135e7210 */ /* 0x040fe20007f5e0ff */
[----:B------:R0:W2:Y:S01]  /*1e90*/  @!P1 LDG.E.U8 R73, desc[UR10][R88.64] ;  /* 0x0000000a58499981 */ /* 0x0000a2000c1e1100 */
[----:B------:R-:W-:Y:S02]  /*1ea0*/  PRMT R75, RZ, 0x7610, R75 ;  /* 0x00007610ff4b7816 */ /* 0x000fe4000000004b */
[----:B------:R-:W-:Y:S02]  /*1eb0*/  LEA.HI.X.SX32 R95, R19, R63, 0x1, P2 ;  /* 0x0000003f135f7211 */ /* 0x000fe400010f0eff */
[----:B------:R-:W-:Y:S02]  /*1ec0*/  ISETP.GE.AND P0, PT, R7, UR12, PT ;  /* 0x0000000c07007c0c */ /* 0x000fe4000bf06270 */
[----:B------:R-:W-:Y:S01]  /*1ed0*/  ISETP.GE.AND P1, PT, R3, UR12, PT ;  /* 0x0000000c03007c0c */ /* 0x000fe2000bf26270 */
[----:B------:R1:W3:Y:S01]  /*1ee0*/  @!P3 LDG.E.U8 R75, desc[UR10][R90.64] ;  /* 0x0000000a5a4bb981 */ /* 0x0002e2000c1e1100 */
[----:B------:R-:W-:-:S02]  /*1ef0*/  ISETP.GE.AND P2, PT, R8, UR12, PT ;  /* 0x0000000c08007c0c */ /* 0x000fc4000bf46270 */
[-C--:B------:R-:W-:Y:S02]  /*1f00*/  IADD3 R96, P3, R56, R65.reuse, RZ ;  /* 0x0000004138607210 */ /* 0x080fe40007f7e0ff */
[----:B0-----:R-:W-:Y:S02]  /*1f10*/  IADD3 R88, P4, R20, R65, RZ ;  /* 0x0000004114587210 */ /* 0x001fe40007f9e0ff */
[----:B------:R-:W-:Y:S02]  /*1f20*/  PRMT R77, RZ, 0x7610, R77 ;  /* 0x00007610ff4d7816 */ /* 0x000fe4000000004d */
[----:B------:R-:W-:Y:S02]  /*1f30*/  PRMT R79, RZ, 0x7610, R79 ;  /* 0x00007610ff4f7816 */ /* 0x000fe4000000004f */
[----:B------:R-:W-:Y:S02]  /*1f40*/  PRMT R81, RZ, 0x7610, R81 ;  /* 0x00007610ff517816 */ /* 0x000fe40000000051 */
[-C--:B------:R-:W-:Y:S01]  /*1f50*/  LEA.HI.X.SX32 R97, R56, R63.reuse, 0x1, P3 ;  /* 0x0000003f38617211 */ /* 0x080fe200018f0eff */
[----:B------:R0:W4:Y:S01]  /*1f60*/  @!P0 LDG.E.U8 R77, desc[UR10][R94.64] ;  /* 0x0000000a5e4d8981 */ /* 0x000122000c1e1100 */
[----:B------:R-:W-:-:S02]  /*1f70*/  LEA.HI.X.SX32 R89, R20, R63, 0x1, P4 ;  /* 0x0000003f14597211 */ /* 0x000fc400020f0eff */
[----:B-1----:R-:W-:Y:S01]  /*1f80*/  IADD3 R90, P3, R21, R65, RZ ;  /* 0x00000041155a7210 */ /* 0x002fe20007f7e0ff */
[----:B------:R1:W5:Y:S01]  /*1f90*/  @!P1 LDG.E.U8 R79, desc[UR10][R96.64] ;  /* 0x0000000a604f9981 */ /* 0x000362000c1e1100 */
[----:B------:R-:W-:Y:S02]  /*1fa0*/  ISETP.GE.AND P0, PT, R9, UR12, PT ;  /* 0x0000000c09007c0c */ /* 0x000fe4000bf06270 */
[----:B------:R-:W-:Y:S01]  /*1fb0*/  ISETP.GE.AND P1, PT, R10, UR12, PT ;  /* 0x0000000c0a007c0c */ /* 0x000fe2000bf26270 */
[----:B------:R-:W5:Y:S01]  /*1fc0*/  @!P2 LDG.E.U8 R81, desc[UR10][R88.64] ;  /* 0x0000000a5851a981 */ /* 0x000f62000c1e1100 */
[----:B------:R-:W-:Y:S02]  /*1fd0*/  ISETP.GE.AND P2, PT, R5, UR12, PT ;  /* 0x0000000c05007c0c */ /* 0x000fe4000bf46270 */
[----:B------:R-:W-:Y:S02]  /*1fe0*/  LEA.HI.X.SX32 R91, R21, R63, 0x1, P3 ;  /* 0x0000003f155b7211 */ /* 0x000fe400018f0eff */
[----:B0-----:R-:W-:-:S02]  /*1ff0*/  IADD3 R94, P3, R22, R65, RZ ;  /* 0x00000041165e7210 */ /* 0x001fc40007f7e0ff */
[C---:B-1----:R-:W-:Y:S02]  /*2000*/  IADD3 R96, P4, R57.reuse, R65, RZ ;  /* 0x0000004139607210 */ /* 0x042fe40007f9e0ff */
[----:B------:R-:W-:Y:S02]  /*2010*/  PRMT R83, RZ, 0x7610, R83 ;  /* 0x00007610ff537816 */ /* 0x000fe40000000053 */
[----:B------:R-:W-:Y:S02]  /*2020*/  PRMT R113, RZ, 0x7610, R113 ;  /* 0x00007610ff717816 */ /* 0x000fe40000000071 */
[----:B------:R-:W-:Y:S02]  /*2030*/  PRMT R111, RZ, 0x7610, R111 ;  /* 0x00007610ff6f7816 */ /* 0x000fe4000000006f */
[-C--:B------:R-:W-:Y:S01]  /*2040*/  LEA.HI.X.SX32 R95, R22, R63.reuse, 0x1, P3 ;  /* 0x0000003f165f7211 */ /* 0x080fe200018f0eff */
[----:B------:R0:W5:Y:S01]  /*2050*/  @!P0 LDG.E.U8 R83, desc[UR10][R90.64] ;  /* 0x0000000a5a538981 */ /* 0x000162000c1e1100 */
[----:B------:R-:W-:-:S03]  /*2060*/  LEA.HI.X.SX32 R97, R57, R63, 0x1, P4 ;  /* 0x0000003f39617211 */ /* 0x000fc600020f0eff */
[----:B------:R-:W5:Y:S04]  /*2070*/  @!P1 LDG.E.U8 R113, desc[UR10][R94.64] ;  /* 0x0000000a5e719981 */ /* 0x000f68000c1e1100 */
[----:B------:R1:W5:Y:S01]  /*2080*/  @!P2 LDG.E.U8 R111, desc[UR10][R96.64] ;  /* 0x0000000a606fa981 */ /* 0x000362000c1e1100 */
[----:B------:R-:W-:Y:S01]  /*2090*/  BAR.SYNC.DEFER_BLOCKING 0x0 ;  /* 0x0000000000007b1d */ /* 0x000fe20000010000 */
[----:B------:R-:W-:Y:S02]  /*20a0*/  ISETP.GE.AND P0, PT, R60, UR12, PT ;  /* 0x0000000c3c007c0c */ /* 0x000fe4000bf06270 */
[C---:B0-----:R-:W-:Y:S02]  /*20b0*/  IADD3 R90, P1, R59.reuse, R98, RZ ;  /* 0x000000623b5a7210 */ /* 0x041fe40007f3e0ff */
[----:B------:R-:W-:-:S02]  /*20c0*/  IADD3 R88, P3, R59, R92, RZ ;  /* 0x0000005c3b587210 */ /* 0x000fc40007f7e0ff */
[----:B------:R-:W-:Y:S01]  /*20d0*/  PRMT R109, RZ, 0x7610, R109 ;  /* 0x00007610ff6d7816 */ /* 0x000fe2000000006d */
[----:B------:R-:W-:Y:S01]  /*20e0*/  IMAD.X R91, R15, 0x1, R116, P1 ;  /* 0x000000010f5b7824 */ /* 0x000fe200008e0674 */
[----:B-1----:R-:W-:Y:S01]  /*20f0*/  IADD3 R96, P1, R59, R102, RZ ;  /* 0x000000663b607210 */ /* 0x002fe20007f3e0ff */
[----:B------:R-:W-:Y:S01]  /*2100*/  IMAD.X R89, R15, 0x1, R112, P3 ;  /* 0x000000010f597824 */ /* 0x000fe200018e0670 */
[----:B------:R-:W-:Y:S02]  /*2110*/  IADD3 R94, P2, R59, R100, RZ ;  /* 0x000000643b5e7210 */ /* 0x000fe40007f5e0ff */
[----:B------:R-:W-:Y:S01]  /*2120*/  PRMT R105, RZ, 0x7610, R105 ;  /* 0x00007610ff697816 */ /* 0x000fe20000000069 */
[C---:B------:R-:W-:Y:S02]  /*2130*/  IMAD.X R97, R15.reuse, 0x1, R124, P1 ;  /* 0x000000010f617824 */ /* 0x040fe400008e067c */
[----:B------:R-:W-:Y:S01]  /*2140*/  IMAD.X R95, R15, 0x1, R120, P2 ;  /* 0x000000010f5f7824 */ /* 0x000fe200010e0678 */
[----:B------:R-:W-:Y:S01]  /*2150*/  PRMT R103, RZ, 0x7610, R103 ;  /* 0x00007610ff677816 */ /* 0x000fe20000000067 */
[----:B------:R0:W5:Y:S01]  /*2160*/  @!P0 LDG.E.U8 R109, desc[UR10][R88.64] ;  /* 0x0000000a586d8981 */ /* 0x000162000c1e1100 */
[----:B------:R-:W-:-:S03]  /*2170*/  PRMT R107, RZ, 0x7610, R107 ;  /* 0x00007610ff6b7816 */ /* 0x000fc6000000006b */
[----:B------:R1:W5:Y:S01]  /*2180*/  @!P0 LDG.E.U8 R105, desc[UR10][R94.64] ;  /* 0x0000000a5e698981 */ /* 0x000362000c1e1100 */
[----:B------:R-:W-:-:S03]  /*2190*/  PRMT R101, RZ, 0x7610, R101 ;  /* 0x00007610ff657816 */ /* 0x000fc60000000065 */
[----:B------:R1:W5:Y:S01]  /*21a0*/  @!P0 LDG.E.U8 R103, desc[UR10][R96.64] ;  /* 0x0000000a60678981 */ /* 0x000362000c1e1100 */
[----:B0-----:R-:W-:-:S03]  /*21b0*/  IADD3 R88, P1, R59, R104, RZ ;  /* 0x000000683b587210 */ /* 0x001fc60007f3e0ff */
[----:B------:R0:W5:Y:S02]  /*21c0*/  @!P0 LDG.E.U8 R107, desc[UR10][R90.64] ;  /* 0x0000000a5a6b8981 */ /* 0x000164000c1e1100 */
[----:B------:R-:W-:Y:S01]  /*21d0*/  IMAD.X R89, R15, 0x1, R69, P1 ;  /* 0x000000010f597824 */ /* 0x000fe200008e0645 */
[----:B-1----:R-:W-:Y:S02]  /*21e0*/  IADD3 R94, P1, R59, R110, RZ ;  /* 0x0000006e3b5e7210 */ /* 0x002fe40007f3e0ff */
[----:B------:R-:W-:Y:S02]  /*21f0*/  PRMT R99, RZ, 0x7610, R99 ;  /* 0x00007610ff637816 */ /* 0x000fe40000000063 */
[----:B------:R1:W5:Y:S01]  /*2200*/  @!P0 LDG.E.U8 R101, desc[UR10][R88.64] ;  /* 0x0000000a58658981 */ /* 0x000362000c1e1100 */
[----:B------:R-:W-:Y:S01]  /*2210*/  IMAD.X R95, R15, 0x1, R82, P1 ;  /* 0x000000010f5f7824 */ /* 0x000fe200008e0652 */
[C---:B------:R-:W-:Y:S02]  /*2220*/  IADD3 R96, P1, R59.reuse, R114, RZ ;  /* 0x000000723b607210 */ /* 0x040fe40007f3e0ff */
[----:B0-----:R-:W-:-:S03]  /*2230*/  IADD3 R90, P2, R59, R106, RZ ;  /* 0x0000006a3b5a7210 */ /* 0x001fc60007f5e0ff */
[C---:B------:R-:W-:Y:S02]  /*2240*/  IMAD.X R97, R15.reuse, 0x1, R78, P1 ;  /* 0x000000010f617824 */ /* 0x040fe400008e064e */
[----:B------:R-:W-:Y:S01]  /*2250*/  IMAD.X R91, R15, 0x1, R86, P2 ;  /* 0x000000010f5b7824 */ /* 0x000fe200010e0656 */
[----:B-1----:R-:W-:Y:S02]  /*2260*/  IADD3 R88, P1, R59, R118, RZ ;  /* 0x000000763b587210 */ /* 0x002fe40007f3e0ff */
[----:B------:R-:W-:Y:S02]  /*2270*/  PRMT R93, RZ, 0x7610, R93 ;  /* 0x00007610ff5d7816 */ /* 0x000fe4000000005d */
[----:B------:R0:W5:Y:S01]  /*2280*/  @!P0 LDG.E.U8 R99, desc[UR10][R90.64] ;  /* 0x0000000a5a638981 */ /* 0x000162000c1e1100 */
[----:B------:R-:W-:Y:S01]  /*2290*/  IMAD.X R89, R15, 0x1, R74, P1 ;  /* 0x000000010f597824 */ /* 0x000fe200008e064a */
[----:B------:R-:W-:Y:S02]  /*22a0*/  PRMT R87, RZ, 0x7610, R87 ;  /* 0x00007610ff577816 */ /* 0x000fe40000000057 */
[----:B------:R1:W5:Y:S01]  /*22b0*/  @!P0 LDG.E.U8 R93, desc[UR10][R94.64] ;  /* 0x0000000a5e5d8981 */ /* 0x000362000c1e1100 */
[----:B------:R-:W-:-:S03]  /*22c0*/  PRMT R85, RZ, 0x7610, R85 ;  /* 0x00007610ff557816 */ /* 0x000fc60000000055 */
[----:B------:R1:W5:Y:S01]  /*22d0*/  @!P0 LDG.E.U8 R87, desc[UR10][R96.64] ;  /* 0x0000000a60578981 */ /* 0x000362000c1e1100 */
[----:B0-----:R-:W-:-:S03]  /*22e0*/  IADD3 R90, P1, R59, R122, RZ ;  /* 0x0000007a3b5a7210 */ /* 0x001fc60007f3e0ff */
[----:B------:R0:W5:Y:S02]  /*22f0*/  @!P0 LDG.E.U8 R85, desc[UR10][R88.64] ;  /* 0x0000000a58558981 */ /* 0x000164000c1e1100 */
[----:B------:R-:W-:Y:S01]  /*2300*/  IMAD.X R91, R15, 0x1, R72, P1 ;  /* 0x000000010f5b7824 */ /* 0x000fe200008e0648 */
[----:B-1----:R-:W-:-:S05]  /*2310*/  IADD3 R94, P1, R59, R67, RZ ;  /* 0x000000433b5e7210 */ /* 0x002fca0007f3e0ff */
[----:B------:R-:W-:Y:S01]  /*2320*/  IMAD.X R95, R15, 0x1, R70, P1 ;  /* 0x000000010f5f7824 */ /* 0x000fe200008e0646 */
[----:B------:R-:W-:Y:S02]  /*2330*/  IADD3 R96, P1, R59, R71, RZ ;  /* 0x000000473b607210 */ /* 0x000fe40007f3e0ff */
[----:B------:R-:W-:-:S03]  /*2340*/  PRMT R115, RZ, 0x7610, R115 ;  /* 0x00007610ff737816 */ /* 0x000fc60000000073 */
[----:B------:R-:W-:Y:S01]  /*2350*/  IMAD.X R97, R15, 0x1, R68, P1 ;  /* 0x000000010f617824 */ /* 0x000fe200008e0644 */
[----:B0-----:R-:W-:Y:S02]  /*2360*/  IADD3 R88, P1, R59, R84, RZ ;  /* 0x000000543b587210 */ /* 0x001fe40007f3e0ff */
[----:B------:R0:W5:Y:S01]  /*2370*/  @!P0 LDG.E.U8 R115, desc[UR10][R90.64] ;  /* 0x0000000a5a738981 */ /* 0x000162000c1e1100 */
[----:B------:R-:W-:Y:S02]  /*2380*/  PRMT R121, RZ, 0x7610, R121 ;  /* 0x00007610ff797816 */ /* 0x000fe40000000079 */
[----:B------:R-:W-:Y:S01]  /*2390*/  IMAD.X R89, R15, 0x1, R66, P1 ;  /* 0x000000010f597824 */ /* 0x000fe200008e0642 */
[----:B------:R-:W-:-:S04]  /*23a0*/  PRMT R117, RZ, 0x7610, R117 ;  /* 0x00007610ff757816 */ /* 0x000fc80000000075 */
[----:B------:R1:W5:Y:S01]  /*23b0*/  @!P0 LDG.E.U8 R121, desc[UR10][R88.64] ;  /* 0x0000000a58798981 */ /* 0x000362000c1e1100 */
[----:B0-----:R-:W-:Y:S02]  /*23c0*/  IADD3 R90, P1, R59, R80, RZ ;  /* 0x000000503b5a7210 */ /* 0x001fe40007f3e0ff */
[----:B------:R-:W-:Y:S01]  /*23d0*/  PRMT R119, RZ, 0x7610, R119 ;  /* 0x00007610ff777816 */ /* 0x000fe20000000077 */
[----:B------:R0:W5:Y:S02]  /*23e0*/  @!P0 LDG.E.U8 R117, desc[UR10][R94.64] ;  /* 0x0000000a5e758981 */ /* 0x000164000c1e1100 */
[----:B------:R-:W-:Y:S01]  /*23f0*/  IMAD.X R91, R15, 0x1, R64, P1 ;  /* 0x000000010f5b7824 */ /* 0x000fe200008e0640 */
[----:B-1----:R-:W-:Y:S02]  /*2400*/  IADD3 R88, P1, R59, R76, RZ ;  /* 0x0000004c3b587210 */ /* 0x002fe40007f3e0ff */
[----:B------:R1:W5:Y:S03]  /*2410*/  @!P0 LDG.E.U8 R119, desc[UR10][R96.64] ;  /* 0x0000000a60778981 */ /* 0x000366000c1e1100 */
[----:B------:R-:W-:Y:S01]  /*2420*/  IMAD.X R89, R15, 0x1, R62, P1 ;  /* 0x000000010f597824 */ /* 0x000fe200008e063e */
[----:B0-----:R-:W-:-:S02]  /*2430*/  IADD3 R94, P1, R59, R16, RZ ;  /* 0x000000103b5e7210 */ /* 0x001fc40007f3e0ff */
[----:B------:R-:W-:Y:S02]  /*2440*/  PRMT R123, RZ, 0x7610, R123 ;  /* 0x00007610ff7b7816 */ /* 0x000fe4000000007b */
[----:B------:R-:W-:Y:S01]  /*2450*/  PRMT R125, RZ, 0x7610, R125 ;  /* 0x00007610ff7d7816 */ /* 0x000fe2000000007d */
[----:B------:R-:W-:Y:S01]  /*2460*/  IMAD.X R95, R15, 0x1, R108, P1 ;  /* 0x000000010f5f7824 */ /* 0x000fe200008e066c */
[----:B-1----:R-:W-:Y:S02]  /*2470*/  PRMT R97, RZ, 0x7610, R97 ;  /* 0x00007610ff617816 */ /* 0x002fe40000000061 */
[----:B------:R-:W5:Y:S04]  /*2480*/  @!P0 LDG.E.U8 R123, desc[UR10][R90.64] ;  /* 0x0000000a5a7b8981 */ /* 0x000f68000c1e1100 */
[----:B------:R-:W5:Y:S04]  /*2490*/  @!P0 LDG.E.U8 R97, desc[UR10][R88.64] ;  /* 0x0000000a58618981 */ /* 0x000f68000c1e1100 */
[----:B------:R-:W5:Y:S01]  /*24a0*/  @!P0 LDG.E.U8 R125, desc[UR10][R94.64] ;  /* 0x0000000a5e7d8981 */ /* 0x000f62000c1e1100 */
[----:B------:R-:W-:-:S04]  /*24b0*/  USHF.L.U32 UR5, UR13, 0x5, URZ ;  /* 0x000000050d057899 */ /* 0x000fc8000800063f */
[----:B------:R-:W-:-:S04]  /*24c0*/  ULOP3.LUT UR5, UR5, 0x80, URZ, 0xc0, !UPT ;  /* 0x0000008005057892 */ /* 0x000fc8000f8ec03f */
[----:B------:R-:W-:-:S04]  /*24d0*/  ULEA.HI UR5, UR8, UR5, URZ, 0x1c ;  /* 0x0000000508057291 */ /* 0x000fc8000f8fe03f */
[----:B------:R-:W-:Y:S01]  /*24e0*/  ULOP3.LUT UR6, UR5, 0x3fff, URZ, 0xc0, !UPT ;  /* 0x00003fff05067892 */ /* 0x000fe2000f8ec03f */
[----:B------:R-:W-:Y:S02]  /*24f0*/  UMOV UR7, 0xc0000010 ;  /* 0xc000001000077882 */ /* 0x000fe40000000000 */
[----:B------:R-:W-:Y:S01]  /*2500*/  UMOV UR5, 0xc0000010 ;  /* 0xc000001000057882 */ /* 0x000fe20000000000 */
[----:B--2---:R0:W-:Y:S04]  /*2510*/  STS.U8 [R17+UR8+0x1000], R73 ;  /* 0x0010004911007988 */ /* 0x0041e80008000008 */
[----:B---3--:R0:W-:Y:S04]  /*2520*/  STS.U8 [R17+UR8+0x1004], R75 ;  /* 0x0010044b11007988 */ /* 0x0081e80008000008 */
[----:B----4-:R0:W-:Y:S04]  /*2530*/  STS.U8 [R17+UR8+0x1008], R77 ;  /* 0x0010084d11007988 */ /* 0x0101e80008000008 */
[----:B-----5:R0:W-:Y:S04]  /*2540*/  STS.U8 [R17+UR8+0x100c], R79 ;  /* 0x00100c4f11007988 */ /* 0x0201e80008000008 */
[----:B------:R0:W-:Y:S04]  /*2550*/  STS.U8 [R13+UR8+0x1000], R81 ;  /* 0x001000510d007988 */ /* 0x0001e80008000008 */
        /* <DEDUP_REMOVED lines=17> */
[----:B------:R0:W-:Y:S04]  /*2670*/  STS.U8 [R14+UR8], R97 ;  /* 0x000000610e007988 */ /* 0x0001e80008000008 */
[----:B------:R0:W-:Y:S01]  /*2680*/  STS.U8 [R14+UR8+0xf00], R125 ;  /* 0x000f007d0e007988 */ /* 0x0001e20008000008 */
[----:B------:R1:W-:Y:S06]  /*2690*/  MEMBAR.ALL.CTA ;  /* 0x0000000000007992 */ /* 0x0003ec0000008000 */
[----:B-1----:R-:W1:Y:S02]  /*26a0*/  FENCE.VIEW.ASYNC.S ;  /* 0x00000000000073c6 */ /* 0x002e640000000000 */
[----:B-1----:R-:W-:Y:S06]  /*26b0*/  BAR.SYNC.DEFER_BLOCKING 0x0 ;  /* 0x0000000000007b1d */ /* 0x002fec0000010000 */
[----:B------:R-:W-:-:S06]  /*26c0*/  WARPGROUP.ARRIVE ;  /* 0x00000000000079c5 */ /* 0x000fcc0000000000 */
[----:B------:R-:W-:Y:S01]  /*26d0*/  QGMMA.64x64x32.F32.E5M2.E5M2 R24, gdesc[UR4], R24, gsb0 ;  /* 0x00e00000041879f3 */ /* 0x000fe20008003818 */
[----:B------:R-:W-:Y:S01]  /*26e0*/  IADD3 R100, P4, R100, UR14, RZ ;  /* 0x0000000e64647c10 */ /* 0x000fe2000ff9e0ff */
[----:B------:R-:W-:-:S03]  /*26f0*/  VIADD R61, R61, 0xffffffff ;  /* 0xffffffff3d3d7836 */ /* 0x000fc60000000000 */
[----:B------:R-:W-:Y:S02]  /*2700*/  IADD3.X R120, R120, UR15, RZ, P4, !PT ;  /* 0x0000000f78787c10 */ /* 0x000fe4000a7fe4ff */
[----:B------:R-:W-:Y:S02]  /*2710*/  IADD3 R122, P4, R122, UR14, RZ ;  /* 0x0000000e7a7a7c10 */ /* 0x000fe4000ff9e0ff */
[----:B------:R-:W-:Y:S02]  /*2720*/  IADD3 R16, P1, R16, UR14, RZ ;  /* 0x0000000e10107c10 */ /* 0x000fe4000ff3e0ff */
[----:B------:R-:W-:Y:S02]  /*2730*/  IADD3 R92, P2, R92, UR14, RZ ;  /* 0x0000000e5c5c7c10 */ /* 0x000fe4000ff5e0ff */
[----:B------:R-:W-:Y:S02]  /*2740*/  IADD3.X R72, R72, UR15, RZ, P4, !PT ;  /* 0x0000000f48487c10 */ /* 0x000fe4000a7fe4ff */
[----:B------:R-:W-:-:S02]  /*2750*/  ISETP.NE.U32.AND P4, PT, R61, RZ, PT ;  /* 0x000000ff3d00720c */ /* 0x000fc40003f85070 */
[----:B------:R-:W-:Y:S02]  /*2760*/  IADD3 R98, P3, R98, UR14, RZ ;  /* 0x0000000e62627c10 */ /* 0x000fe4000ff7e0ff */
[----:B------:R-:W-:Y:S02]  /*2770*/  IADD3.X R108, R108, UR15, RZ, P1, !PT ;  /* 0x0000000f6c6c7c10 */ /* 0x000fe40008ffe4ff */
[----:B------:R-:W-:Y:S02]  /*2780*/  IADD3.X R112, R112, UR15, RZ, P2, !PT ;  /* 0x0000000f70707c10 */ /* 0x000fe400097fe4ff */
[----:B------:R-:W-:Y:S02]  /*2790*/  IADD3 R102, P5, R102, UR14, RZ ;  /* 0x0000000e66667c10 */ /* 0x000fe4000ffbe0ff */
[----:B------:R-:W-:Y:S02]  /*27a0*/  IADD3 R104, P6, R104, UR14, RZ ;  /* 0x0000000e68687c10 */ /* 0x000fe4000ffde0ff */
[----:B------:R-:W-:-:S02]  /*27b0*/  IADD3 R106, P0, R106, UR14, RZ ;  /* 0x0000000e6a6a7c10 */ /* 0x000fc4000ff1e0ff */
[----:B------:R-:W-:Y:S02]  /*27c0*/  IADD3 R110, P1, R110, UR14, RZ ;  /* 0x0000000e6e6e7c10 */ /* 0x000fe4000ff3e0ff */
[----:B------:R-:W-:Y:S02]  /*27d0*/  IADD3 R114, P2, R114, UR14, RZ ;  /* 0x0000000e72727c10 */ /* 0x000fe4000ff5e0ff */
[----:B------:R-:W-:Y:S02]  /*27e0*/  IADD3.X R116, R116, UR15, RZ, P3, !PT ;  /* 0x0000000f74747c10 */ /* 0x000fe40009ffe4ff */
[----:B------:R-:W-:Y:S02]  /*27f0*/  IADD3 R118, P3, R118, UR14, RZ ;  /* 0x0000000e76767c10 */ /* 0x000fe4000ff7e0ff */
[----:B------:R-:W-:Y:S02]  /*2800*/  IADD3.X R124, R124, UR15, RZ, P5, !PT ;  /* 0x0000000f7c7c7c10 */ /* 0x000fe4000affe4ff */
[----:B------:R-:W-:-:S02]  /*2810*/  IADD3.X R69, R69, UR15, RZ, P6, !PT ;  /* 0x0000000f45457c10 */ /* 0x000fc4000b7fe4ff */
[----:B------:R-:W-:Y:S02]  /*2820*/  IADD3.X R86, R86, UR15, RZ, P0, !PT ;  /* 0x0000000f56567c10 */ /* 0x000fe400087fe4ff */
[----:B------:R-:W-:Y:S02]  /*2830*/  IADD3.X R82, R82, UR15, RZ, P1, !PT ;  /* 0x0000000f52527c10 */ /* 0x000fe40008ffe4ff */
[----:B------:R-:W-:Y:S02]  /*2840*/  IADD3.X R78, R78, UR15, RZ, P2, !PT ;  /* 0x0000000f4e4e7c10 */ /* 0x000fe400097fe4ff */
[----:B------:R-:W-:Y:S02]  /*2850*/  IADD3 R67, P5, R67, UR14, RZ ;  /* 0x0000000e43437c10 */ /* 0x000fe4000ffbe0ff */
[----:B------:R-:W-:Y:S02]  /*2860*/  IADD3 R71, P6, R71, UR14, RZ ;  /* 0x0000000e47477c10 */ /* 0x000fe4000ffde0ff */
[----:B------:R-:W-:-:S02]  /*2870*/  IADD3 R84, P0, R84, UR14, RZ ;  /* 0x0000000e54547c10 */ /* 0x000fc4000ff1e0ff */
[----:B------:R-:W-:Y:S02]  /*2880*/  IADD3 R80, P1, R80, UR14, RZ ;  /* 0x0000000e50507c10 */ /* 0x000fe4000ff3e0ff */
[----:B------:R-:W-:Y:S02]  /*2890*/  IADD3 R76, P2, R76, UR14, RZ ;  /* 0x0000000e4c4c7c10 */ /* 0x000fe4000ff5e0ff */
[----:B------:R-:W-:Y:S01]  /*28a0*/  IADD3.X R74, R74, UR15, RZ, P3, !PT ;  /* 0x0000000f4a4a7c10 */ /* 0x000fe20009ffe4ff */
[----:B------:R-:W-:Y:S01]  /*28b0*/  UIADD3 UR12, UR12, -0x20, URZ ;  /* 0xffffffe00c0c7890 */ /* 0x000fe2000fffe03f */
[----:B------:R-:W-:Y:S02]  /*28c0*/  IADD3 R65, P3, R58, R65, RZ ;  /* 0x000000413a417210 */ /* 0x000fe40007f7e0ff */
[----:B------:R-:W-:Y:S02]  /*28d0*/  IADD3.X R70, R70, UR15, RZ, P5, !PT ;  /* 0x0000000f46467c10 */ /* 0x000fe4000affe4ff */
[----:B------:R-:W-:-:S02]  /*28e0*/  IADD3.X R68, R68, UR15, RZ, P6, !PT ;  /* 0x0000000f44447c10 */ /* 0x000fc4000b7fe4ff */
[----:B------:R-:W-:Y:S02]  /*28f0*/  IADD3.X R66, R66, UR15, RZ, P0, !PT ;  /* 0x0000000f42427c10 */ /* 0x000fe400087fe4ff */
[----:B------:R-:W-:Y:S02]  /*2900*/  IADD3.X R64, R64, UR15, RZ, P1, !PT ;  /* 0x0000000f40407c10 */ /* 0x000fe40008ffe4ff */
[----:B------:R-:W-:Y:S02]  /*2910*/  IADD3.X R62, R62, UR15, RZ, P2, !PT ;  /* 0x0000000f3e3e7c10 */ /* 0x000fe400097fe4ff */
[----:B------:R-:W-:Y:S01]  /*2920*/  LEA.HI.X.SX32 R63, R58, R63, 0x1, P3 ;  /* 0x0000003f3a3f7211 */ /* 0x000fe200018f0eff */
[----:B------:R-:W-:Y:S02]  /*2930*/  WARPGROUP.DEPBAR.LE gsb0, 0x0 ;  /* 0x00008000000079c5 */ /* 0x000fe40000010000 */
[----:B0-----:R-:W-:Y:S05]  /*2940*/  @P4 BRA `(.L_x_2) ;  /* 0xfffffff400304947 */ /* 0x001fea000383ffff */
.L_x_1:
[C---:B------:R-:W-:Y:S01]  /*2950*/  IMAD.SHL.U32 R6, R0.reuse, 0x4, RZ ;  /* 0x0000000400067824 */ /* 0x040fe200078e00ff */
[----:B------:R-:W-:Y:S01]  /*2960*/  F2FP.SATFINITE.E5M2.F32.PACK_AB_MERGE_C R40, R41, R40, RZ ;  /* 0x000000282928723e */ /* 0x000fe200048060ff */
[C---:B------:R-:W-:Y:S01]  /*2970*/  IMAD.SHL.U32 R8, R0.reuse, 0x10, RZ ;  /* 0x0000001000087824 */ /* 0x040fe200078e00ff */
[----:B------:R-:W-:Y:S01]  /*2980*/  F2FP.SATFINITE.E5M2.F32.PACK_AB_MERGE_C R44, R45, R44, RZ ;  /* 0x0000002c2d2c723e */ /* 0x000fe200048060ff */
[C---:B------:R-:W-:Y:S01]  /*2990*/  IMAD.SHL.U32 R7, R0.reuse, 0x40, RZ ;  /* 0x0000004000077824 */ /* 0x040fe200078e00ff */
[----:B------:R-:W-:Y:S01]  /*29a0*/  F2FP.SATFINITE.E5M2.F32.PACK_AB_MERGE_C R48, R49, R48, RZ ;  /* 0x000000303130723e */ /* 0x000fe200048060ff */
[----:B------:R-:W-:Y:S01]  /*29b0*/  IMAD.SHL.U32 R9, R0, 0x8, RZ ;  /* 0x0000000800097824 */ /* 0x000fe200078e00ff */
[----:B------:R-:W-:Y:S01]  /*29c0*/  LOP3.LUT R6, R6, 0x1b8, RZ, 0xc0, !PT ;  /* 0x000001b806067812 */ /* 0x000fe200078ec0ff */
[----:B------:R-:W-:Y:S01]  /*29d0*/  BAR.SYNC.DEFER_BLOCKING 0x0 ;  /* 0x0000000000007b1d */ /* 0x000fe20000010000 */
[----:B------:R-:W-:Y:S01]  /*29e0*/  F2FP.SATFINITE.E5M2.F32.PACK_AB_MERGE_C R24, R25, R24, RZ ;  /* 0x000000181918723e */ /* 0x000fe200048060ff */
[----:B------:R-:W-:Y:S01]  /*29f0*/  VIADD R3, R3, UR9 ;  /* 0x0000000903037c36 */ /* 0x000fe20008000000 */
[----:B------:R-:W-:Y:S01]  /*2a00*/  F2FP.SATFINITE.E5M2.F32.PACK_AB_MERGE_C R28, R29, R28, RZ ;  /* 0x0000001c1d1c723e */ /* 0x000fe200048060ff */
[----:B------:R-:W-:Y:S01]  /*2a10*/  VIADD R5, R5, UR9 ;  /* 0x0000000905057c36 */ /* 0x000fe20008000000 */
[----:B------:R-:W-:Y:S01]  /*2a20*/  F2FP.SATFINITE.E5M2.F32.PACK_AB_MERGE_C R32, R33, R32, RZ ;  /* 0x000000202120723e */ /* 0x000fe200048060ff */
[----:B------:R-:W-:Y:S01]  /*2a30*/  ULDC UR4, c[0x0][0x244] ;  /* 0x0000910000047ab9 */ /* 0x000fe20000000800 */
[----:B------:R-:W-:Y:S01]  /*2a40*/  F2FP.SATFINITE.E5M2.F32.PACK_AB_MERGE_C R36, R37, R36, RZ ;  /* 0x000000242524723e */ /* 0x000fe200048060ff */
[----:B------:R-:W-:Y:S01]  /*2a50*/  ULDC.64 UR6, c[0x0][0x228] ;  /* 0x00008a0000067ab9 */ /* 0x000fe20000000a00 */
[----:B------:R-:W-:-:S02]  /*2a60*/  LOP3.LUT R37, R48, 0xffff, RZ, 0xc0, !PT ;  /* 0x0000ffff30257812 */ /* 0x000fc400078ec0ff */
[----:B------:R-:W-:Y:S02]  /*2a70*/  LOP3.LUT R40, R40, 0xffff, RZ, 0xc0, !PT ;  /* 0x0000ffff28287812 */ /* 0x000fe400078ec0ff */
[----:B------:R-:W-:Y:S02]  /*2a80*/  LOP3.LUT R33, R44, 0xffff, RZ, 0xc0, !PT ;  /* 0x0000ffff2c217812 */ /* 0x000fe400078ec0ff */
[----:B------:R-:W-:Y:S02]  /*2a90*/  LOP3.LUT R8, R8, 0x30, RZ, 0xc0, !PT ;  /* 0x0000003008087812 */ /* 0x000fe400078ec0ff */
[----:B------:R-:W-:Y:S02]  /*2aa0*/  ISETP.NE.U32.AND P0, PT, R12, RZ, PT ;  /* 0x000000ff0c00720c */ /* 0x000fe40003f05070 */
[----:B------:R-:W-:Y:S02]  /*2ab0*/  LOP3.LUT R7, R6, 0x40, R7, 0xf8, !PT ;  /* 0x0000004006077812 */ /* 0x000fe400078ef807 */
[----:B------:R-:W-:-:S02]  /*2ac0*/  SHF.R.S32.HI R6, RZ, 0x4, R0 ;  /* 0x00000004ff067819 */ /* 0x000fc40000011400 */
[----:B------:R-:W-:Y:S02]  /*2ad0*/  SHF.R.S32.HI R12, RZ, 0x3, R0 ;  /* 0x00000003ff0c7819 */ /* 0x000fe40000011400 */
[----:B------:R-:W-:Y:S02]  /*2ae0*/  LOP3.LUT R24, R24, 0xffff, RZ, 0xc0, !PT ;  /* 0x0000ffff18187812 */ /* 0x000fe400078ec0ff */
[----:B------:R-:W-:Y:S02]  /*2af0*/  LOP3.LUT R21, R28, 0xffff, RZ, 0xc0, !PT ;  /* 0x0000ffff1c157812 */ /* 0x000fe400078ec0ff */
[----:B------:R-:W-:Y:S02]  /*2b00*/  LOP3.LUT R29, R32, 0xffff, RZ, 0xc0, !PT ;  /* 0x0000ffff201d7812 */ /* 0x000fe400078ec0ff */
[----:B------:R-:W-:Y:S02]  /*2b10*/  F2FP.SATFINITE.E5M2.F32.PACK_AB_MERGE_C R26, R27, R26, RZ ;  /* 0x0000001a1b1a723e */ /* 0x000fe400048060ff */
[----:B------:R-:W-:-:S02]  /*2b20*/  F2FP.SATFINITE.E5M2.F32.PACK_AB_MERGE_C R30, R31, R30, RZ ;  /* 0x0000001e1f1e723e */ /* 0x000fc400048060ff */
[----:B------:R-:W-:Y:S02]  /*2b30*/  F2FP.SATFINITE.E5M2.F32.PACK_AB_MERGE_C R34, R35, R34, RZ ;  /* 0x000000222322723e */ /* 0x000fe400048060ff */
[----:B------:R-:W-:Y:S02]  /*2b40*/  PRMT R13, R37, 0x3340, R0 ;  /* 0x00003340250d7816 */ /* 0x000fe40000000000 */
[----:B------:R-:W-:Y:S02]  /*2b50*/  PRMT R10, R40, 0x3340, R33 ;  /* 0x00003340280a7816 */ /* 0x000fe40000000021 */
[----:B------:R-:W-:Y:S02]  /*2b60*/  F2FP.SATFINITE.E5M2.F32.PACK_AB_MERGE_C R42, R43, R42, RZ ;  /* 0x0000002a2b2a723e */ /* 0x000fe400048060ff */
[----:B------:R-:W-:Y:S02]  /*2b70*/  F2FP.SATFINITE.E5M2.F32.PACK_AB_MERGE_C R46, R47, R46, RZ ;  /* 0x0000002e2f2e723e */ /* 0x000fe400048060ff */
[----:B------:R-:W-:-:S02]  /*2b80*/  F2FP.SATFINITE.E5M2.F32.PACK_AB_MERGE_C R50, R51, R50, RZ ;  /* 0x000000323332723e */ /* 0x000fc400048060ff */
[----:B------:R-:W-:Y:S02]  /*2b90*/  LOP3.LUT R19, R8, 0x380, R9, 0xf8, !PT ;  /* 0x0000038008137812 */ /* 0x000fe400078ef809 */
[----:B------:R-:W-:Y:S02]  /*2ba0*/  PRMT R9, R29, 0x3340, R0 ;  /* 0x000033401d097816 */ /* 0x000fe40000000000 */
[----:B------:R-:W-:Y:S02]  /*2bb0*/  PRMT R8, R24, 0x3340, R21 ;  /* 0x0000334018087816 */ /* 0x000fe40000000015 */
[----:B------:R-:W-:Y:S02]  /*2bc0*/  SGXT R6, R6, 0x1 ;  /* 0x000000010606781a */ /* 0x000fe40000000200 */
[----:B------:R-:W-:Y:S02]  /*2bd0*/  SGXT R12, R12, 0x1 ;  /* 0x000000010c0c781a */ /* 0x000fe40000000200 */
[----:B------:R-:W-:-:S02]  /*2be0*/  LOP3.LUT R26, R26, 0xffff, RZ, 0xc0, !PT ;  /* 0x0000ffff1a1a7812 */ /* 0x000fc400078ec0ff */
[----:B------:R-:W-:Y:S02]  /*2bf0*/  LOP3.LUT R27, R30, 0xffff, RZ, 0xc0, !PT ;  /* 0x0000ffff1e1b7812 */ /* 0x000fe400078ec0ff */
[----:B------:R-:W-:Y:S02]  /*2c00*/  LOP3.LUT R31, R34, 0xffff, RZ, 0xc0, !PT ;  /* 0x0000ffff221f7812 */ /* 0x000fe400078ec0ff */
[----:B------:R-:W-:Y:S02]  /*2c10*/  F2FP.SATFINITE.E5M2.F32.PACK_AB_MERGE_C R38, R39, R38, RZ ;  /* 0x000000262726723e */ /* 0x000fe400048060ff */
[----:B------:R-:W-:Y:S02]  /*2c20*/  PRMT R17, R10, 0x5410, R13 ;  /* 0x000054100a117816 */ /* 0x000fe4000000000d */
[----:B------:R-:W-:Y:S01]  /*2c30*/  SHF.R.U32.HI R13, RZ, 0x1, R11 ;  /* 0x00000001ff0d7819 */ /* 0x000fe2000001160b */
[----:B------:R-:W-:Y:S01]  /*2c40*/  IMAD.SHL.U32 R11, R11, 0x8, RZ ;  /* 0x000000080b0b7824 */ /* 0x000fe200078e00ff */
[----:B------:R-:W-:-:S02]  /*2c50*/  LOP3.LUT R39, R50, 0xffff, RZ, 0xc0, !PT ;  /* 0x0000ffff32277812 */ /* 0x000fc400078ec0ff */
[----:B------:R-:W-:Y:S02]  /*2c60*/  LOP3.LUT R42, R42, 0xffff, RZ, 0xc0, !PT ;  /* 0x0000ffff2a2a7812 */ /* 0x000fe400078ec0ff */
[----:B------:R-:W-:Y:S02]  /*2c70*/  LOP3.LUT R35, R46, 0xffff, RZ, 0xc0, !PT ;  /* 0x0000ffff2e237812 */ /* 0x000fe400078ec0ff */
[----:B------:R-:W-:Y:S02]  /*2c80*/  PRMT R15, R8, 0x5410, R9 ;  /* 0x00005410080f7816 */ /* 0x000fe40000000009 */
[----:B------:R-:W-:Y:S02]  /*2c90*/  LOP3.LUT R6, R7, 0x840, R6, 0x78, !PT ;  /* 0x0000084007067812 */ /* 0x000fe400078e7806 */
[----:B------:R-:W-:Y:S02]  /*2ca0*/  LOP3.LUT R12, R19, 0x1008, R12, 0xf8, !PT ;  /* 0x00001008130c7812 */ /* 0x000fe400078ef80c */
[----:B------:R-:W-:-:S02]  /*2cb0*/  SEL R14, RZ, 0x840, !P0 ;  /* 0x00000840ff0e7807 */ /* 0x000fc40004000000 */
[--C-:B------:R-:W-:Y:S02]  /*2cc0*/  PRMT R8, R31, 0x3340, R0.reuse ;  /* 0x000033401f087816 */ /* 0x100fe40000000000 */
[----:B------:R-:W-:Y:S02]  /*2cd0*/  PRMT R7, R26, 0x3340, R27 ;  /* 0x000033401a077816 */ /* 0x000fe4000000001b */
[----:B------:R-:W-:Y:S02]  /*2ce0*/  PRMT R10, R39, 0x3340, R0 ;  /* 0x00003340270a7816 */ /* 0x000fe40000000000 */
[----:B------:R-:W-:Y:S02]  /*2cf0*/  PRMT R9, R42, 0x3340, R35 ;  /* 0x000033402a097816 */ /* 0x000fe40000000023 */
[----:B------:R-:W-:Y:S02]  /*2d00*/  LOP3.LUT R14, R12, R14, R13, 0xf6, !PT ;  /* 0x0000000e0c0e7212 */ /* 0x000fe400078ef60d */
[----:B------:R-:W-:-:S02]  /*2d10*/  PRMT R23, R7, 0x5410, R8 ;  /* 0x0000541007177816 */ /* 0x000fc40000000008 */
[----:B------:R-:W-:Y:S02]  /*2d20*/  LOP3.LUT R13, R6, R11, RZ, 0xfc, !PT ;  /* 0x0000000b060d7212 */ /* 0x000fe400078efcff */
[----:B------:R-:W-:Y:S02]  /*2d30*/  SHF.R.U32.HI R6, RZ, 0x8, R24 ;  /* 0x00000008ff067819 */ /* 0x000fe40000011618 */
[----:B------:R-:W-:Y:S02]  /*2d40*/  SHF.R.U32.HI R7, RZ, 0x8, R21 ;  /* 0x00000008ff077819 */ /* 0x000fe40000011615 */
[----:B------:R-:W-:Y:S02]  /*2d50*/  PRMT R25, R9, 0x5410, R10 ;  /* 0x0000541009197816 */ /* 0x000fe4000000000a */
[----:B------:R-:W-:Y:S02]  /*2d60*/  SHF.R.U32.HI R8, RZ, 0x8, R29 ;  /* 0x00000008ff087819 */ /* 0x000fe4000001161d */
[----:B------:R-:W-:-:S02]  /*2d70*/  SHF.R.U32.HI R9, RZ, 0x8, R40 ;  /* 0x00000008ff097819 */ /* 0x000fc40000011628 */
[----:B------:R-:W-:Y:S02]  /*2d80*/  SHF.R.U32.HI R10, RZ, 0x8, R33 ;  /* 0x00000008ff0a7819 */ /* 0x000fe40000011621 */
[----:B------:R-:W-:Y:S02]  /*2d90*/  SHF.R.U32.HI R11, RZ, 0x8, R37 ;  /* 0x00000008ff0b7819 */ /* 0x000fe40000011625 */
[----:B------:R-:W-:Y:S02]  /*2da0*/  LOP3.LUT R7, R7, 0xffff, RZ, 0xc0, !PT ;  /* 0x0000ffff07077812 */ /* 0x000fe400078ec0ff */
[----:B------:R-:W-:Y:S02]  /*2db0*/  LOP3.LUT R6, R6, 0xffff, RZ, 0xc0, !PT ;  /* 0x0000ffff06067812 */ /* 0x000fe400078ec0ff */
[----:B------:R-:W-:Y:S02]  /*2dc0*/  LOP3.LUT R8, R8, 0xffff, RZ, 0xc0, !PT ;  /* 0x0000ffff08087812 */ /* 0x000fe400078ec0ff */
[----:B------:R-:W-:-:S02]  /*2dd0*/  LOP3.LUT R10, R10, 0xffff, RZ, 0xc0, !PT ;  /* 0x0000ffff0a0a7812 */ /* 0x000fc400078ec0ff */
[----:B------:R-:W-:Y:S02]  /*2de0*/  LOP3.LUT R9, R9, 0xffff, RZ, 0xc0, !PT ;  /* 0x0000ffff09097812 */ /* 0x000fe400078ec0ff */
[----:B------:R-:W-:Y:S02]  /*2df0*/  LOP3.LUT R11, R11, 0xffff, RZ, 0xc0, !PT ;  /* 0x0000ffff0b0b7812 */ /* 0x000fe400078ec0ff */
[----:B------:R-:W-:Y:S02]  /*2e00*/  PRMT R12, R6, 0x3340, R7 ;  /* 0x00003340060c7816 */ /* 0x000fe40000000007 */
[----:B------:R-:W-:Y:S02]  /*2e10*/  PRMT R19, R8, 0x3340, R1 ;  /* 0x0000334008137816 */ /* 0x000fe40000000001 */
[----:B------:R-:W-:Y:S02]  /*2e20*/  SHF.R.U32.HI R6, RZ, 0x8, R26 ;  /* 0x00000008ff067819 */ /* 0x000fe4000001161a */
[----:B------:R-:W-:-:S02]  /*2e30*/  SHF.R.U32.HI R7, RZ, 0x8, R27 ;  /* 0x00000008ff077819 */ /* 0x000fc4000001161b */
[----:B------:R-:W-:Y:S02]  /*2e40*/  PRMT R16, R9, 0x3340, R10 ;  /* 0x0000334009107816 */ /* 0x000fe4000000000a */
[----:B------:R-:W-:Y:S02]  /*2e50*/  PRMT R21, R11, 0x3340, R0 ;  /* 0x000033400b157816 */ /* 0x000fe40000000000 */
[----:B------:R-:W-:Y:S02]  /*2e60*/  SHF.R.U32.HI R8, RZ, 0x8, R31 ;  /* 0x00000008ff087819 */ /* 0x000fe4000001161f */
[----:B------:R-:W-:Y:S02]  /*2e70*/  SHF.R.U32.HI R9, RZ, 0x8, R42 ;  /* 0x00000008ff097819 */ /* 0x000fe4000001162a */
[----:B------:R-:W-:Y:S02]  /*2e80*/  SHF.R.U32.HI R10, RZ, 0x8, R35 ;  /* 0x00000008ff0a7819 */ /* 0x000fe40000011623 */
[----:B------:R-:W-:-:S02]  /*2e90*/  SHF.R.U32.HI R11, RZ, 0x8, R39 ;  /* 0x00000008ff0b7819 */ /* 0x000fc40000011627 */
[----:B------:R-:W-:Y:S02]  /*2ea0*/  LOP3.LUT R7, R7, 0xffff, RZ, 0xc0, !PT ;  /* 0x0000ffff07077812 */ /* 0x000fe400078ec0ff */
[----:B------:R-:W-:Y:S02]  /*2eb0*/  LOP3.LUT R6, R6, 0xffff, RZ, 0xc0, !PT ;  /* 0x0000ffff06067812 */ /* 0x000fe400078ec0ff */
[----:B------:R-:W-:Y:S02]  /*2ec0*/  LOP3.LUT R8, R8, 0xffff, RZ, 0xc0, !PT ;  /* 0x0000ffff08087812 */ /* 0x000fe400078ec0ff */
[----:B------:R-:W-:Y:S02]  /*2ed0*/  LOP3.LUT R10, R10, 0xffff, RZ, 0xc0, !PT ;  /* 0x0000ffff0a0a7812 */ /* 0x000fe400078ec0ff */
[----:B------:R-:W-:Y:S02]  /*2ee0*/  LOP3.LUT R9, R9, 0xffff, RZ, 0xc0, !PT ;  /* 0x0000ffff09097812 */ /* 0x000fe400078ec0ff */
[----:B------:R-:W-:-:S02]  /*2ef0*/  LOP3.LUT R11, R11, 0xffff, RZ, 0xc0, !PT ;  /* 0x0000ffff0b0b7812 */ /* 0x000fc400078ec0ff */
[----:B------:R-:W-:Y:S02]  /*2f00*/  PRMT R6, R6, 0x3340, R7 ;  /* 0x0000334006067816 */ /* 0x000fe40000000007 */
[----:B------:R-:W-:Y:S02]  /*2f10*/  F2FP.SATFINITE.E5M2.F32.PACK_AB_MERGE_C R52, R53, R52, RZ ;  /* 0x000000343534723e */ /* 0x000fe400048060ff */
[----:B------:R-:W-:Y:S02]  /*2f20*/  PRMT R7, R8, 0x3340, R1 ;  /* 0x0000334008077816 */ /* 0x000fe40000000001 */
[----:B------:R-:W-:Y:S02]  /*2f30*/  F2FP.SATFINITE.E5M2.F32.PACK_AB_MERGE_C R54, R55, R54, RZ ;  /* 0x000000363736723e */ /* 0x000fe400048060ff */
[----:B------:R-:W-:Y:S02]  /*2f40*/  PRMT R9, R9, 0x3340, R10 ;  /* 0x0000334009097816 */ /* 0x000fe4000000000a */
[----:B------:R-:W-:-:S02]  /*2f50*/  PRMT R8, R11, 0x3340, R0 ;  /* 0x000033400b087816 */ /* 0x000fc40000000000 */
[----:B------:R-:W-:Y:S02]  /*2f60*/  LOP3.LUT R36, R36, 0xffff, RZ, 0xc0, !PT ;  /* 0x0000ffff24247812 */ /* 0x000fe400078ec0ff */
[----:B------:R-:W-:Y:S02]  /*2f70*/  PRMT R19, R12, 0x5410, R19 ;  /* 0x000054100c137816 */ /* 0x000fe40000000013 */
[----:B------:R-:W-:Y:S01]  /*2f80*/  PRMT R21, R16, 0x5410, R21 ;  /* 0x0000541010157816 */ /* 0x000fe20000000015 */
[----:B------:R-:W0:Y:S01]  /*2f90*/  LDC R12, c[0x0][0x248] ;  /* 0x00009200ff0c7b82 */ /* 0x000e220000000800 */
[----:B------:R-:W-:Y:S01]  /*2fa0*/  LOP3.LUT R52, R52, 0xffff, RZ, 0xc0, !PT ;  /* 0x0000ffff34347812 */ /* 0x000fe200078ec0ff */
[----:B------:R-:W-:Y:S01]  /*2fb0*/  IMAD R16, R2, UR4, RZ ;  /* 0x0000000402107c24 */ /* 0x000fe2000f8e02ff */
[----:B------:R-:W-:Y:S01]  /*2fc0*/  LOP3.LUT R38, R38, 0xffff, RZ, 0xc0, !PT ;  /* 0x0000ffff26267812 */ /* 0x000fe200078ec0ff */
[----:B------:R-:W-:Y:S01]  /*2fd0*/  ULDC.64 UR4, c[0x0][0x220] ;  /* 0x0000880000047ab9 */ /* 0x000fe20000000a00 */
[----:B------:R-:W-:-:S02]  /*2fe0*/  PRMT R7, R6, 0x5410, R7 ;  /* 0x0000541006077816 */ /* 0x000fc40000000007 */
[----:B------:R-:W-:Y:S02]  /*2ff0*/  PRMT R39, R9, 0x5410, R8 ;  /* 0x0000541009277816 */ /* 0x000fe40000000008 */
[----:B------:R-:W-:Y:S02]  /*3000*/  LOP3.LUT R54, R54, 0xffff, RZ, 0xc0, !PT ;  /* 0x0000ffff36367812 */ /* 0x000fe400078ec0ff */
[--C-:B------:R-:W-:Y:S02]  /*3010*/  PRMT R8, R15, 0x4210, R36.reuse ;  /* 0x000042100f087816 */ /* 0x100fe40000000024 */
[----:B------:R-:W-:Y:S02]  /*3020*/  PRMT R36, R19, 0x5210, R36 ;  /* 0x0000521013247816 */ /* 0x000fe40000000024 */
[--C-:B------:R-:W-:Y:S01]  /*3030*/  PRMT R9, R17, 0x4210, R52.reuse ;  /* 0x0000421011097816 */ /* 0x100fe20000000034 */
[----:B------:R-:W-:Y:S01]  /*3040*/  IMAD.U32 R17, RZ, RZ, UR9 ;  /* 0x00000009ff117e24 */ /* 0x000fe2000f8e00ff */
[----:B------:R-:W-:-:S02]  /*3050*/  PRMT R37, R21, 0x5210, R52 ;  /* 0x0000521015257816 */ /* 0x000fc40000000034 */
[--C-:B------:R-:W-:Y:S01]  /*3060*/  PRMT R18, R23, 0x4210, R38.reuse ;  /* 0x0000421017127816 */ /* 0x100fe20000000026 */
[----:B------:R-:W-:Y:S01]  /*3070*/  STS.64 [R13+UR8], R8 ;  /* 0x000000080d007988 */ /* 0x000fe20008000a08 */
[----:B------:R-:W-:Y:S02]  /*3080*/  PRMT R38, R7, 0x5210, R38 ;  /* 0x0000521007267816 */ /* 0x000fe40000000026 */
[--C-:B------:R-:W-:Y:S01]  /*3090*/  PRMT R19, R25, 0x4210, R54.reuse ;  /* 0x0000421019137816 */ /* 0x100fe20000000036 */
[----:B------:R1:W-:Y:S01]  /*30a0*/  STS.64 [R13+UR8+0x200], R36 ;  /* 0x000200240d007988 */ /* 0x0003e20008000a08 */
[----:B------:R-:W-:Y:S02]  /*30b0*/  LOP3.LUT R10, R13, 0x8, RZ, 0x3c, !PT ;  /* 0x000000080d0a7812 */ /* 0x000fe400078e3cff */
[----:B------:R-:W-:Y:S02]  /*30c0*/  PRMT R39, R39, 0x5210, R54 ;  /* 0x0000521027277816 */ /* 0x000fe40000000036 */
[----:B------:R-:W-:Y:S01]  /*30d0*/  LOP3.LUT R11, R4, UR9, RZ, 0xfc, !PT ;  /* 0x00000009040b7c12 */ /* 0x000fe2000f8efcff */
[----:B------:R2:W-:Y:S01]  /*30e0*/  STS.64 [R10+UR8+0x1000], R18 ;  /* 0x001000120a007988 */ /* 0x0005e20008000a08 */
[----:B------:R-:W-:-:S02]  /*30f0*/  ISETP.GE.AND P0, PT, R2, UR6, PT ;  /* 0x0000000602007c0c */ /* 0x000fc4000bf06270 */
[C-C-:B------:R-:W-:Y:S01]  /*3100*/  LOP3.LUT R15, R17.reuse, 0x78, R4.reuse, 0xfe, !PT ;  /* 0x00000078110f7812 */ /* 0x140fe200078efe04 */
[----:B------:R0:W-:Y:S01]  /*3110*/  STS.64 [R10+UR8+0x1200], R38 ;  /* 0x001200260a007988 */ /* 0x0001e20008000a08 */
[C-C-:B------:R-:W-:Y:S02]  /*3120*/  LOP3.LUT R2, R17.reuse, 0x74, R4.reuse, 0xfe, !PT ;  /* 0x0000007411027812 */ /* 0x140fe400078efe04 */
[C-C-:B------:R-:W-:Y:S01]  /*3130*/  LOP3.LUT R30, R17.reuse, 0x68, R4.reuse, 0xfe, !PT ;  /* 0x00000068111e7812 */ /* 0x140fe200078efe04 */
[----:B------:R-:W-:Y:S01]  /*3140*/  BAR.SYNC.DEFER_BLOCKING 0x0 ;  /* 0x0000000000007b1d */ /* 0x000fe20000010000 */
[C-C-:B-1----:R-:W-:Y:S02]  /*3150*/  LOP3.LUT R13, R17.reuse, 0x64, R4.reuse, 0xfe, !PT ;  /* 0x00000064110d7812 */ /* 0x142fe400078efe04 */
[C-C-:B------:R-:W-:Y:S02]  /*3160*/  LOP3.LUT R20, R17.reuse, 0x54, R4.reuse, 0xfe, !PT ;  /* 0x0000005411147812 */ /* 0x140fe400078efe04 */
[----:B--2---:R-:W-:-:S02]  /*3170*/  LOP3.LUT R18, R17, 0x60, R4, 0xfe, !PT ;  /* 0x0000006011127812 */ /* 0x004fc400078efe04 */
[--C-:B------:R-:W-:Y:S01]  /*3180*/  LOP3.LUT R19, R17, 0x58, R4.reuse, 0xfe, !PT ;  /* 0x0000005811137812 */ /* 0x100fe200078efe04 */
[----:B0-----:R-:W-:Y:S01]  /*3190*/  IMAD R39, R11, R12, RZ ;  /* 0x0000000c0b277224 */ /* 0x001fe200078e02ff */
[----:B------:R-:W-:Y:S02]  /*31a0*/  LOP3.LUT R38, R14, 0x8, RZ, 0x3c, !PT ;  /* 0x000000080e267812 */ /* 0x000fe400078e3cff */
[C-C-:B------:R-:W-:Y:S02]  /*31b0*/  LOP3.LUT R10, R17.reuse, 0x70, R4.reuse, 0xfe, !PT ;  /* 0x00000070110a7812 */ /* 0x140fe400078efe04 */
[C-C-:B------:R-:W-:Y:S02]  /*31c0*/  LOP3.LUT R21, R17.reuse, 0x50, R4.reuse, 0xfe, !PT ;  /* 0x0000005011157812 */ /* 0x140fe400078efe04 */
[C-C-:B------:R-:W-:Y:S02]  /*31d0*/  LOP3.LUT R31, R17.reuse, 0x48, R4.reuse, 0xfe, !PT ;  /* 0x00000048111f7812 */ /* 0x140fe400078efe04 */
[----:B------:R-:W-:-:S02]  /*31e0*/  LOP3.LUT R32, R17, 0x44, R4, 0xfe, !PT ;  /* 0x0000004411207812 */ /* 0x000fc400078efe04 */
[C-C-:B------:R-:W-:Y:S02]  /*31f0*/  LOP3.LUT R33, R17.reuse, 0x40, R4.reuse, 0xfe, !PT ;  /* 0x0000004011217812 */ /* 0x140fe400078efe04 */
[C-C-:B------:R-:W-:Y:S02]  /*3200*/  LOP3.LUT R34, R17.reuse, 0x38, R4.reuse, 0xfe, !PT ;  /* 0x0000003811227812 */ /* 0x140fe400078efe04 */
[C-C-:B------:R-:W-:Y:S01]  /*3210*/  LOP3.LUT R35, R17.reuse, 0x34, R4.reuse, 0xfe, !PT ;  /* 0x0000003411237812 */ /* 0x140fe200078efe04 */
[----:B------:R-:W0:Y:S01]  /*3220*/  LDS.64 R6, [R14+UR8] ;  /* 0x000000080e067984 */ /* 0x000e220008000a00 */
[C-C-:B------:R-:W-:Y:S02]  /*3230*/  LOP3.LUT R36, R17.reuse, 0x30, R4.reuse, 0xfe, !PT ;  /* 0x0000003011247812 */ /* 0x140fe400078efe04 */
[C-C-:B------:R-:W-:Y:S01]  /*3240*/  LOP3.LUT R22, R17.reuse, 0x28, R4.reuse, 0xfe, !PT ;  /* 0x0000002811167812 */ /* 0x140fe200078efe04 */
[----:B------:R-:W1:Y:S01]  /*3250*/  LDS.64 R8, [R38+UR8] ;  /* 0x0000000826087984 */ /* 0x000e620008000a00 */
[----:B------:R-:W-:-:S02]  /*3260*/  LOP3.LUT R40, R17, 0x24, R4, 0xfe, !PT ;  /* 0x0000002411287812 */ /* 0x000fc400078efe04 */
[C-C-:B------:R-:W-:Y:S02]  /*3270*/  LOP3.LUT R42, R17.reuse, 0x20, R4.reuse, 0xfe, !PT ;  /* 0x00000020112a7812 */ /* 0x140fe400078efe04 */
[C-C-:B------:R-:W-:Y:S02]  /*3280*/  LOP3.LUT R29, R17.reuse, 0x18, R4.reuse, 0xfe, !PT ;  /* 0x00000018111d7812 */ /* 0x140fe400078efe04 */
[C-C-:B------:R-:W-:Y:S02]  /*3290*/  LOP3.LUT R37, R17.reuse, 0x14, R4.reuse, 0xfe, !PT ;  /* 0x0000001411257812 */ /* 0x140fe400078efe04 */
[C-C-:B------:R-:W-:Y:S02]  /*32a0*/  LOP3.LUT R27, R17.reuse, 0x10, R4.reuse, 0xfe, !PT ;  /* 0x00000010111b7812 */ /* 0x140fe400078efe04 */
[C-C-:B------:R-:W-:Y:S02]  /*32b0*/  LOP3.LUT R23, R17.reuse, 0x8, R4.reuse, 0xfe, !PT ;  /* 0x0000000811177812 */ /* 0x140fe400078efe04 */
[----:B------:R-:W-:-:S02]  /*32c0*/  LOP3.LUT R17, R17, 0x4, R4, 0xfe, !PT ;  /* 0x0000000411117812 */ /* 0x000fc400078efe04 */
[C---:B------:R-:W-:Y:S01]  /*32d0*/  IADD3 R4, P2, R16.reuse, UR4, RZ ;  /* 0x0000000410047c10 */ /* 0x040fe2000ff5e0ff */
[----:B------:R-:W-:Y:S01]  /*32e0*/  IMAD R25, R23, R12, RZ ;  /* 0x0000000c17197224 */ /* 0x000fe200078e02ff */
[----:B------:R-:W-:Y:S02]  /*32f0*/  ISETP.LT.AND P5, PT, R11, UR7, !P0 ;  /* 0x000000070b007c0c */ /* 0x000fe4000c7a1270 */
[----:B------:R-:W-:Y:S02]  /*3300*/  LEA.HI.X.SX32 R11, R16, UR5, 0x1, P2 ;  /* 0x00000005100b7c11 */ /* 0x000fe400090f0eff */
[----:B------:R-:W-:Y:S02]  /*3310*/  IADD3 R16, P6, R39, R4, RZ ;  /* 0x0000000427107210 */ /* 0x000fe40007fde0ff */
[----:B------:R-:W-:Y:S01]  /*3320*/  ISETP.LT.AND P1, PT, R15, UR7, !P0 ;  /* 0x000000070f007c0c */ /* 0x000fe2000c721270 */
[C---:B------:R-:W-:Y:S01]  /*3330*/  IMAD R15, R17.reuse, R12, RZ ;  /* 0x0000000c110f7224 */ /* 0x040fe200078e02ff */
[----:B------:R-:W-:-:S02]  /*3340*/  ISETP.LT.AND P3, PT, R17, UR7, !P0 ;  /* 0x0000000711007c0c */ /* 0x000fc4000c761270 */
[----:B------:R-:W-:Y:S01]  /*3350*/  LEA.HI.X.SX32 R17, R39, R11, 0x1, P6 ;  /* 0x0000000b27117211 */ /* 0x000fe200030f0eff */
[----:B------:R-:W-:Y:S01]  /*3360*/  IMAD R39, R12, 0x20, R39 ;  /* 0x000000200c277824 */ /* 0x000fe200078e0227 */
[----:B------:R-:W-:Y:S02]  /*3370*/  ISETP.LT.AND P2, PT, R23, UR7, !P0 ;  /* 0x0000000717007c0c */ /* 0x000fe4000c741270 */
[----:B------:R-:W-:Y:S02]  /*3380*/  ISETP.LT.AND P4, PT, R22, UR7, !P0 ;  /* 0x0000000716007c0c */ /* 0x000fe4000c781270 */
[----:B------:R-:W-:Y:S02]  /*3390*/  IADD3 R22, P6, R15, R4, RZ ;  /* 0x000000040f167210 */ /* 0x000fe40007fde0ff */
[----:B------:R-:W-:Y:S02]  /*33a0*/  LEA.HI R0, R0, UR9, RZ, 0x1a ;  /* 0x0000000900007c11 */ /* 0x000fe4000f8fd0ff */
[----:B0-----:R-:W-:-:S02]  /*33b0*/  PRMT R43, R6, 0x7770, RZ ;  /* 0x00007770062b7816 */ /* 0x001fc400000000ff */
[-C--:B------:R-:W-:Y:S01]  /*33c0*/  LEA.HI.X.SX32 R23, R15, R11.reuse, 0x1, P6 ;  /* 0x0000000b0f177211 */ /* 0x080fe200030f0eff */
[----:B------:R-:W-:Y:S01]  /*33d0*/  IMAD R15, R27, R12, RZ ;  /* 0x0000000c1b0f7224 */ /* 0x000fe200078e02ff */
[----:B-1----:R-:W-:Y:S01]  /*33e0*/  PRMT R45, R8, 0x7770, RZ ;  /* 0x00007770082d7816 */ /* 0x002fe200000000ff */
[----:B------:R0:W-:Y:S01]  /*33f0*/  @P5 STG.E.U8 desc[UR10][R16.64], R43 ;  /* 0x0000002b10005986 */ /* 0x0001e2000c10110a */
[----:B------:R-:W-:Y:S02]  /*3400*/  IADD3 R24, P5, R25, R4, RZ ;  /* 0x0000000419187210 */ /* 0x000fe40007fbe0ff */
[C---:B------:R-:W-:Y:S01]  /*3410*/  ISETP.LT.AND P6, PT, R3.reuse, UR7, !P0 ;  /* 0x0000000703007c0c */ /* 0x040fe2000c7c1270 */
[----:B------:R-:W-:Y:S01]  /*3420*/  IMAD R3, R3, R12, RZ ;  /* 0x0000000c03037224 */ /* 0x000fe200078e02ff */
[----:B------:R-:W-:Y:S01]  /*3430*/  LEA.HI.X.SX32 R25, R25, R11, 0x1, P5 ;  /* 0x0000000b19197211 */ /* 0x000fe200028f0eff */
[----:B------:R-:W-:Y:S01]  /*3440*/  @P3 STG.E.U8 desc[UR10][R22.64], R45 ;  /* 0x0000002d16003986 */ /* 0x000fe2000c10110a */
[----:B------:R-:W-:-:S02]  /*3450*/  PRMT R41, R6, 0x7771, RZ ;  /* 0x0000777106297816 */ /* 0x000fc400000000ff */
[----:B------:R-:W-:-:S03]  /*3460*/  ISETP.LT.AND P5, PT, R27, UR7, !P0 ;  /* 0x000000071b007c0c */ /* 0x000fc6000c7a1270 */
[----:B------:R1:W-:Y:S01]  /*3470*/  @P2 STG.E.U8 desc[UR10][R24.64], R41 ;  /* 0x0000002918002986 */ /* 0x0003e2000c10110a */
[C---:B------:R-:W-:Y:S02]  /*3480*/  IADD3 R26, P2, R3.reuse, R4, RZ ;  /* 0x00000004031a7210 */ /* 0x040fe40007f5e0ff */
[----:B0-----:R-:W-:Y:S02]  /*3490*/  PRMT R43, R8, 0x7771, RZ ;  /* 0x00007771082b7816 */ /* 0x001fe400000000ff */
[----:B------:R-:W-:Y:S01]  /*34a0*/  LEA.HI.X.SX32 R27, R3, R11, 0x1, P2 ;  /* 0x0000000b031b7211 */ /* 0x000fe200010f0eff */
[-C--:B------:R-:W-:Y:S01]  /*34b0*/  IMAD R3, R29, R12.reuse, RZ ;  /* 0x0000000c1d037224 */ /* 0x080fe200078e02ff */
[C---:B------:R-:W-:Y:S01]  /*34c0*/  ISETP.LT.AND P2, PT, R37.reuse, UR7, !P0 ;  /* 0x0000000725007c0c */ /* 0x040fe2000c741270 */
[----:B------:R-:W-:Y:S01]  /*34d0*/  IMAD R37, R37, R12, RZ ;  /* 0x0000000c25257224 */ /* 0x000fe200078e02ff */
[----:B------:R-:W-:Y:S01]  /*34e0*/  IADD3 R16, P3, R15, R4, RZ ;  /* 0x000000040f107210 */ /* 0x000fe20007f7e0ff */
[----:B------:R-:W-:Y:S01]  /*34f0*/  @P6 STG.E.U8 desc[UR10][R26.64], R43 ;  /* 0x0000002b1a006986 */ /* 0x000fe2000c10110a */
[----:B-1----:R-:W-:Y:S01]  /*3500*/  PRMT R41, R6, 0x7772, RZ ;  /* 0x0000777206297816 */ /* 0x002fe200000000ff */
[----:B------:R-:W-:Y:S01]  /*3510*/  IMAD R25, R5, R12, RZ ;  /* 0x0000000c05197224 */ /* 0x000fe200078e02ff */
[----:B------:R-:W-:-:S02]  /*3520*/  IADD3 R22, P6, R37, R4, RZ ;  /* 0x0000000425167210 */ /* 0x000fc40007fde0ff */
[-C--:B------:R-:W-:Y:S02]  /*3530*/  LEA.HI.X.SX32 R17, R15, R11.reuse, 0x1, P3 ;  /* 0x0000000b0f117211 */ /* 0x080fe400018f0eff */
[----:B------:R-:W-:Y:S02]  /*3540*/  LEA.HI.X.SX32 R23, R37, R11, 0x1, P6 ;  /* 0x0000000b25177211 */ /* 0x000fe400030f0eff */
[----:B------:R-:W-:Y:S01]  /*3550*/  PRMT R37, R8, 0x7772, RZ ;  /* 0x0000777208257816 */ /* 0x000fe200000000ff */
[----:B------:R0:W-:Y:S01]  /*3560*/  @P5 STG.E.U8 desc[UR10][R16.64], R41 ;  /* 0x0000002910005986 */ /* 0x0001e2000c10110a */
[----:B------:R-:W-:Y:S02]  /*3570*/  ISETP.LT.AND P3, PT, R29, UR7, !P0 ;  /* 0x000000071d007c0c */ /* 0x000fe4000c761270 */
[-C--:B------:R-:W-:Y:S01]  /*3580*/  IADD3 R28, P5, R25, R4.reuse, RZ ;  /* 0x00000004191c7210 */ /* 0x080fe20007fbe0ff */
[----:B------:R1:W-:Y:S01]  /*3590*/  @P2 STG.E.U8 desc[UR10][R22.64], R37 ;  /* 0x0000002516002986 */ /* 0x0003e2000c10110a */
[----:B------:R-:W-:-:S02]  /*35a0*/  IADD3 R24, P2, R3, R4, RZ ;  /* 0x0000000403187210 */ /* 0x000fc40007f5e0ff */
[-C--:B------:R-:W-:Y:S02]  /*35b0*/  LEA.HI.X.SX32 R29, R25, R11.reuse, 0x1, P5 ;  /* 0x0000000b191d7211 */ /* 0x080fe400028f0eff */
[-C--:B------:R-:W-:Y:S01]  /*35c0*/  LEA.HI.X.SX32 R25, R3, R11.reuse, 0x1, P2 ;  /* 0x0000000b03197211 */ /* 0x080fe200010f0eff */
[----:B------:R-:W-:Y:S01]  /*35d0*/  VIADD R3, R0, 0x2c ;  /* 0x0000002c00037836 */ /* 0x000fe20000000000 */
[----:B------:R-:W-:Y:S02]  /*35e0*/  PRMT R15, R6, 0x7773, RZ ;  /* 0x00007773060f7816 */ /* 0x000fe400000000ff */
[----:B------:R-:W-:Y:S01]  /*35f0*/  ISETP.LT.AND P6, PT, R5, UR7, !P0 ;  /* 0x0000000705007c0c */ /* 0x000fe2000c7c1270 */
[----:B------:R-:W-:Y:S01]  /*3600*/  IMAD R5, R12, 0x4, R39 ;  /* 0x000000040c057824 */ /* 0x000fe200078e0227 */
[----:B------:R-:W-:Y:S01]  /*3610*/  ISETP.LT.AND P2, PT, R42, UR7, !P0 ;  /* 0x000000072a007c0c */ /* 0x000fe2000c741270 */
[----:B------:R2:W-:Y:S01]  /*3620*/  @P3 STG.E.U8 desc[UR10][R24.64], R15 ;  /* 0x0000000f18003986 */ /* 0x0005e2000c10110a */
[----:B0-----:R-:W-:Y:S01]  /*3630*/  IADD3 R16, P3, R39, R4, RZ ;  /* 0x0000000427107210 */ /* 0x001fe20007f7e0ff */
[----:B------:R-:W-:Y:S01]  /*3640*/  IMAD R6, R3, R12, RZ ;  /* 0x0000000c03067224 */ /* 0x000fe200078e02ff */
[----:B------:R-:W-:Y:S01]  /*3650*/  PRMT R27, R8, 0x7773, RZ ;  /* 0x00007773081b7816 */ /* 0x000fe200000000ff */
[----:B------:R-:W0:Y:S01]  /*3660*/  LDS.64 R14, [R14+UR8+0x400] ;  /* 0x000400080e0e7984 */ /* 0x000e220008000a00 */
[----:B------:R-:W-:-:S02]  /*3670*/  LEA.HI.X.SX32 R17, R39, R11, 0x1, P3 ;  /* 0x0000000b27117211 */ /* 0x000fc400018f0eff */
[----:B-1----:R-:W-:Y:S02]  /*3680*/  PRMT R37, R7, 0x7770, RZ ;  /* 0x0000777007257816 */ /* 0x002fe400000000ff */
[----:B------:R-:W-:Y:S01]  /*3690*/  ISETP.LT.AND P3, PT, R3, UR7, !P0 ;  /* 0x0000000703007c0c */ /* 0x000fe2000c761270 */
[----:B------:R-:W-:Y:S01]  /*36a0*/  IMAD R3, R12, 0x4, R5 ;  /* 0x000000040c037824 */ /* 0x000fe200078e0205 */
[----:B------:R-:W-:Y:S01]  /*36b0*/  ISETP.LT.AND P5, PT, R40, UR7, !P0 ;  /* 0x0000000728007c0c */ /* 0x000fe2000c7a1270 */
[----:B------:R1:W-:Y:S01]  /*36c0*/  @P6 STG.E.U8 desc[UR10][R28.64], R27 ;  /* 0x0000001b1c006986 */ /* 0x0003e2000c10110a */
[-C--:B------:R-:W-:Y:S02]  /*36d0*/  IADD3 R22, P6, R5, R4.reuse, RZ ;  /* 0x0000000405167210 */ /* 0x080fe40007fde0ff */
[----:B------:R-:W-:Y:S01]  /*36e0*/  PRMT R39, R7, 0x7771, RZ ;  /* 0x0000777107277816 */ /* 0x000fe200000000ff */
[----:B------:R3:W-:Y:S01]  /*36f0*/  @P2 STG.E.U8 desc[UR10][R16.64], R37 ;  /* 0x0000002510002986 */ /* 0x0007e2000c10110a */
[----:B--2---:R-:W-:-:S02]  /*3700*/  IADD3 R24, P2, R3, R4, RZ ;  /* 0x0000000403187210 */ /* 0x004fc40007f5e0ff */
[-C--:B------:R-:W-:Y:S01]  /*3710*/  LEA.HI.X.SX32 R23, R5, R11.reuse, 0x1, P6 ;  /* 0x0000000b05177211 */ /* 0x080fe200030f0eff */
[----:B------:R-:W2:Y:S01]  /*3720*/  LDS.64 R16, [R38+UR8+0x400] ;  /* 0x0004000826107984 */ /* 0x000ea20008000a00 */
[----:B------:R-:W-:Y:S02]  /*3730*/  PRMT R5, R9, 0x7770, RZ ;  /* 0x0000777009057816 */ /* 0x000fe400000000ff */
[-C--:B------:R-:W-:Y:S01]  /*3740*/  LEA.HI.X.SX32 R25, R3, R11.reuse, 0x1, P2 ;  /* 0x0000000b03197211 */ /* 0x080fe200010f0eff */
[----:B------:R-:W-:Y:S01]  /*3750*/  IMAD R3, R12, 0x8, R3 ;  /* 0x000000080c037824 */ /* 0x000fe200078e0203 */
[----:B------:R-:W-:Y:S01]  /*3760*/  IADD3 R26, P6, R6, R4, RZ ;  /* 0x00000004061a7210 */ /* 0x000fe20007fde0ff */
[----:B------:R4:W-:Y:S01]  /*3770*/  @P5 STG.E.U8 desc[UR10][R22.64], R5 ;  /* 0x0000000516005986 */ /* 0x0009e2000c10110a */
[----:B------:R-:W-:Y:S02]  /*3780*/  ISETP.LT.AND P2, PT, R36, UR7, !P0 ;  /* 0x0000000724007c0c */ /* 0x000fe4000c741270 */
[----:B-1----:R-:W-:Y:S01]  /*3790*/  LEA.HI.X.SX32 R27, R6, R11, 0x1, P6 ;  /* 0x0000000b061b7211 */ /* 0x002fe200030f0eff */
[----:B------:R1:W-:Y:S01]  /*37a0*/  @P4 STG.E.U8 desc[UR10][R24.64], R39 ;  /* 0x0000002718004986 */ /* 0x0003e2000c10110a */
[----:B------:R-:W-:-:S02]  /*37b0*/  PRMT R41, R9, 0x7771, RZ ;  /* 0x0000777109297816 */ /* 0x000fc400000000ff */
[----:B------:R-:W-:Y:S02]  /*37c0*/  ISETP.LT.AND P4, PT, R35, UR7, !P0 ;  /* 0x0000000723007c0c */ /* 0x000fe4000c781270 */
[----:B---3--:R-:W-:Y:S01]  /*37d0*/  PRMT R37, R7, 0x7772, RZ ;  /* 0x0000777207257816 */ /* 0x008fe200000000ff */
[----:B------:R3:W-:Y:S01]  /*37e0*/  @P3 STG.E.U8 desc[UR10][R26.64], R41 ;  /* 0x000000291a003986 */ /* 0x0007e2000c10110a */
[----:B------:R-:W-:Y:S01]  /*37f0*/  ISETP.LT.AND P3, PT, R34, UR7, !P0 ;  /* 0x0000000722007c0c */ /* 0x000fe2000c761270 */
[----:B----4-:R-:W-:Y:S01]  /*3800*/  IMAD R5, R12, 0x4, R3 ;  /* 0x000000040c057824 */ /* 0x010fe200078e0203 */
[CC--:B------:R-:W-:Y:S02]  /*3810*/  IADD3 R22, P6, R3.reuse, R4.reuse, RZ ;  /* 0x0000000403167210 */ /* 0x0c0fe40007fde0ff */
[----:B------:R-:W-:Y:S01]  /*3820*/  ISETP.LT.AND P5, PT, R30, UR7, !P0 ;  /* 0x000000071e007c0c */ /* 0x000fe2000c7a1270 */
[----:B------:R-:W-:Y:S01]  /*3830*/  IMAD R35, R12, 0x4, R5 ;  /* 0x000000040c237824 */ /* 0x000fe200078e0205 */
[----:B------:R-:W-:Y:S01]  /*3840*/  LEA.HI.X.SX32 R23, R3, R11, 0x1, P6 ;  /* 0x0000000b03177211 */ /* 0x000fe200030f0eff */
[----:B------:R-:W-:Y:S01]  /*3850*/  VIADD R3, R0, 0x3c ;  /* 0x0000003c00037836 */ /* 0x000fe20000000000 */
[----:B------:R-:W-:-:S02]  /*3860*/  IADD3 R28, P6, R5, R4, RZ ;  /* 0x00000004051c7210 */ /* 0x000fc40007fde0ff */
[----:B-1----:R-:W-:Y:S01]  /*3870*/  PRMT R39, R9, 0x7772, RZ ;  /* 0x0000777209277816 */ /* 0x002fe200000000ff */
[----:B------:R-:W-:Y:S01]  /*3880*/  @P2 STG.E.U8 desc[UR10][R22.64], R37 ;  /* 0x0000002516002986 */ /* 0x000fe2000c10110a */
[-C--:B------:R-:W-:Y:S01]  /*3890*/  LEA.HI.X.SX32 R29, R5, R11.reuse, 0x1, P6 ;  /* 0x0000000b051d7211 */ /* 0x080fe200030f0eff */
[----:B------:R-:W-:Y:S01]  /*38a0*/  IMAD R5, R3, R12, RZ ;  /* 0x0000000c03057224 */ /* 0x000fe200078e02ff */
[-C--:B------:R-:W-:Y:S02]  /*38b0*/  IADD3 R24, P6, R35, R4.reuse, RZ ;  /* 0x0000000423187210 */ /* 0x080fe40007fde0ff */
[----:B------:R-:W-:Y:S01]  /*38c0*/  ISETP.LT.AND P2, PT, R3, UR7, !P0 ;  /* 0x0000000703007c0c */ /* 0x000fe2000c741270 */
[----:B------:R0:W-:Y:S01]  /*38d0*/  @P4 STG.E.U8 desc[UR10][R28.64], R39 ;  /* 0x000000271c004986 */ /* 0x0001e2000c10110a */
[----:B------:R-:W-:Y:S01]  /*38e0*/  LEA.HI.X.SX32 R25, R35, R11, 0x1, P6 ;  /* 0x0000000b23197211 */ /* 0x000fe200030f0eff */
[----:B------:R-:W-:Y:S01]  /*38f0*/  IMAD R35, R12, 0x8, R35 ;  /* 0x000000080c237824 */ /* 0x000fe200078e0223 */
[----:B------:R-:W-:Y:S01]  /*3900*/  IADD3 R6, P4, R5, R4, RZ ;  /* 0x0000000405067210 */ /* 0x000fe20007f9e0ff */
[----:B------:R-:W-:Y:S01]  /*3910*/  VIADD R3, R0, 0x4c ;  /* 0x0000004c00037836 */ /* 0x000fe20000000000 */
[----:B---3--:R-:W-:-:S02]  /*3920*/  PRMT R27, R7, 0x7773, RZ ;  /* 0x00007773071b7816 */ /* 0x008fc400000000ff */
[----:B------:R-:W-:Y:S02]  /*3930*/  ISETP.LT.AND P6, PT, R33, UR7, !P0 ;  /* 0x0000000721007c0c */ /* 0x000fe4000c7c1270 */
[-C--:B------:R-:W-:Y:S01]  /*3940*/  LEA.HI.X.SX32 R7, R5, R11.reuse, 0x1, P4 ;  /* 0x0000000b05077211 */ /* 0x080fe200020f0eff */
[----:B------:R1:W-:Y:S01]  /*3950*/  @P3 STG.E.U8 desc[UR10][R24.64], R27 ;  /* 0x0000001b18003986 */ /* 0x0003e2000c10110a */
[----:B------:R-:W-:Y:S01]  /*3960*/  IADD3 R8, P4, R35, R4, RZ ;  /* 0x0000000423087210 */ /* 0x000fe20007f9e0ff */
[----:B------:R-:W-:Y:S01]  /*3970*/  IMAD R5, R12, 0x4, R35 ;  /* 0x000000040c057824 */ /* 0x000fe200078e0223 */
[----:B------:R-:W-:Y:S02]  /*3980*/  ISETP.LT.AND P3, PT, R32, UR7, !P0 ;  /* 0x0000000720007c0c */ /* 0x000fe4000c761270 */
[----:B------:R-:W-:Y:S02]  /*3990*/  PRMT R33, R9, 0x7773, RZ ;  /* 0x0000777309217816 */ /* 0x000fe400000000ff */
[----:B------:R-:W-:-:S02]  /*39a0*/  LEA.HI.X.SX32 R9, R35, R11, 0x1, P4 ;  /* 0x0000000b23097211 */ /* 0x000fc400020f0eff */
[----:B0-----:R-:W-:Y:S01]  /*39b0*/  PRMT R29, R14, 0x7770, RZ ;  /* 0x000077700e1d7816 */ /* 0x001fe200000000ff */
[----:B------:R0:W-:Y:S01]  /*39c0*/  @P2 STG.E.U8 desc[UR10][R6.64], R33 ;  /* 0x0000002106002986 */ /* 0x0001e2000c10110a */
[----:B------:R-:W-:Y:S01]  /*39d0*/  IADD3 R22, P4, R5, R4, RZ ;  /* 0x0000000405167210 */ /* 0x000fe20007f9e0ff */
[----:B-1----:R-:W-:Y:S01]  /*39e0*/  IMAD R27, R12, 0x4, R5 ;  /* 0x000000040c1b7824 */ /* 0x002fe200078e0205 */
[----:B------:R-:W-:Y:S01]  /*39f0*/  ISETP.LT.AND P2, PT, R31, UR7, !P0 ;  /* 0x000000071f007c0c */ /* 0x000fe2000c741270 */
[----:B------:R1:W-:Y:S01]  /*3a00*/  @P6 STG.E.U8 desc[UR10][R8.64], R29 ;  /* 0x0000001d08006986 */ /* 0x0003e2000c10110a */
[----:B------:R-:W-:Y:S01]  /*3a10*/  LEA.HI.X.SX32 R23, R5, R11, 0x1, P4 ;  /* 0x0000000b05177211 */ /* 0x000fe200020f0eff */
[C---:B------:R-:W-:Y:S01]  /*3a20*/  IMAD R5, R3.reuse, R12, RZ ;  /* 0x0000000c03057224 */ /* 0x040fe200078e02ff */
[----:B--2---:R-:W-:Y:S02]  /*3a30*/  PRMT R35, R16, 0x7770, RZ ;  /* 0x0000777010237816 */ /* 0x004fe400000000ff */
[----:B------:R-:W-:Y:S01]  /*3a40*/  ISETP.LT.AND P4, PT, R3, UR7, !P0 ;  /* 0x0000000703007c0c */ /* 0x000fe2000c781270 */
[----:B------:R-:W-:Y:S01]  /*3a50*/  VIADD R3, R0, 0x5c ;  /* 0x0000005c00037836 */ /* 0x000fe20000000000 */
[----:B------:R-:W-:Y:S01]  /*3a60*/  PRMT R31, R14, 0x7771, RZ ;  /* 0x000077710e1f7816 */ /* 0x000fe200000000ff */
[----:B------:R-:W-:Y:S01]  /*3a70*/  @P3 STG.E.U8 desc[UR10][R22.64], R35 ;  /* 0x0000002316003986 */ /* 0x000fe2000c10110a */
[----:B0-----:R-:W-:-:S02]  /*3a80*/  IADD3 R6, P6, R27, R4, RZ ;  /* 0x000000041b067210 */ /* 0x001fc40007fde0ff */
[-C--:B------:R-:W-:Y:S02]  /*3a90*/  IADD3 R24, P3, R5, R4.reuse, RZ ;  /* 0x0000000405187210 */ /* 0x080fe40007f7e0ff */
[-C--:B------:R-:W-:Y:S01]  /*3aa0*/  LEA.HI.X.SX32 R7, R27, R11.reuse, 0x1, P6 ;  /* 0x0000000b1b077211 */ /* 0x080fe200030f0eff */
[----:B------:R-:W-:Y:S01]  /*3ab0*/  IMAD R27, R12, 0x8, R27 ;  /* 0x000000080c1b7824 */ /* 0x000fe200078e021b */
[----:B------:R-:W-:Y:S02]  /*3ac0*/  ISETP.LT.AND P6, PT, R21, UR7, !P0 ;  /* 0x0000000715007c0c */ /* 0x000fe4000c7c1270 */
[----:B------:R-:W-:Y:S01]  /*3ad0*/  LEA.HI.X.SX32 R25, R5, R11, 0x1, P3 ;  /* 0x0000000b05197211 */ /* 0x000fe200018f0eff */
[----:B------:R0:W-:Y:S01]  /*3ae0*/  @P2 STG.E.U8 desc[UR10][R6.64], R31 ;  /* 0x0000001f06002986 */ /* 0x0001e2000c10110a */
[----:B------:R-:W-:Y:S01]  /*3af0*/  PRMT R33, R16, 0x7771, RZ ;  /* 0x0000777110217816 */ /* 0x000fe200000000ff */
[----:B------:R-:W-:Y:S01]  /*3b00*/  IMAD R5, R12, 0x4, R27 ;  /* 0x000000040c057824 */ /* 0x000fe200078e021b */
[----:B-1----:R-:W-:-:S02]  /*3b10*/  IADD3 R8, P3, R27, R4, RZ ;  /* 0x000000041b087210 */ /* 0x002fc40007f7e0ff */
[----:B------:R-:W-:Y:S01]  /*3b20*/  ISETP.LT.AND P2, PT, R20, UR7, !P0 ;  /* 0x0000000714007c0c */ /* 0x000fe2000c741270 */
[----:B------:R-:W-:Y:S01]  /*3b30*/  @P4 STG.E.U8 desc[UR10][R24.64], R33 ;  /* 0x0000002118004986 */ /* 0x000fe2000c10110a */
[----:B------:R-:W-:Y:S02]  /*3b40*/  LEA.HI.X.SX32 R9, R27, R11, 0x1, P3 ;  /* 0x0000000b1b097211 */ /* 0x000fe400018f0eff */
[----:B------:R-:W-:Y:S02]  /*3b50*/  PRMT R29, R14, 0x7772, RZ ;  /* 0x000077720e1d7816 */ /* 0x000fe400000000ff */
[----:B------:R-:W-:Y:S01]  /*3b60*/  ISETP.LT.AND P3, PT, R19, UR7, !P0 ;  /* 0x0000000713007c0c */ /* 0x000fe2000c761270 */
[----:B------:R-:W-:Y:S01]  /*3b70*/  IMAD R19, R12, 0x4, R5 ;  /* 0x000000040c137824 */ /* 0x000fe200078e0205 */
[----:B------:R-:W-:Y:S01]  /*3b80*/  IADD3 R20, P4, R5, R4, RZ ;  /* 0x0000000405147210 */ /* 0x000fe20007f9e0ff */
[----:B------:R1:W-:Y:S01]  /*3b90*/  @P6 STG.E.U8 desc[UR10][R8.64], R29 ;  /* 0x0000001d08006986 */ /* 0x0003e2000c10110a */
[----:B0-----:R-:W-:-:S02]  /*3ba0*/  PRMT R31, R16, 0x7772, RZ ;  /* 0x00007772101f7816 */ /* 0x001fc400000000ff */
[-C--:B------:R-:W-:Y:S01]  /*3bb0*/  LEA.HI.X.SX32 R21, R5, R11.reuse, 0x1, P4 ;  /* 0x0000000b05157211 */ /* 0x080fe200020f0eff */
[----:B------:R-:W-:Y:S01]  /*3bc0*/  IMAD R5, R3, R12, RZ ;  /* 0x0000000c03057224 */ /* 0x000fe200078e02ff */
[CC--:B------:R-:W-:Y:S02]  /*3bd0*/  IADD3 R6, P6, R19.reuse, R4.reuse, RZ ;  /* 0x0000000413067210 */ /* 0x0c0fe40007fde0ff */
[----:B------:R-:W-:Y:S01]  /*3be0*/  PRMT R27, R14, 0x7773, RZ ;  /* 0x000077730e1b7816 */ /* 0x000fe200000000ff */
[----:B------:R-:W-:Y:S01]  /*3bf0*/  @P2 STG.E.U8 desc[UR10][R20.64], R31 ;  /* 0x0000001f14002986 */ /* 0x000fe2000c10110a */
[-C--:B------:R-:W-:Y:S01]  /*3c00*/  LEA.HI.X.SX32 R7, R19, R11.reuse, 0x1, P6 ;  /* 0x0000000b13077211 */ /* 0x080fe200030f0eff */
[C---:B------:R-:W-:Y:S01]  /*3c10*/  IMAD R19, R12.reuse, 0x8, R19 ;  /* 0x000000080c137824 */ /* 0x040fe200078e0213 */
[-C--:B------:R-:W-:Y:S02]  /*3c20*/  IADD3 R22, P2, R5, R4.reuse, RZ ;  /* 0x0000000405167210 */ /* 0x080fe40007f5e0ff */
[----:B------:R-:W-:Y:S01]  /*3c30*/  ISETP.LT.AND P4, PT, R3, UR7, !P0 ;  /* 0x0000000703007c0c */ /* 0x000fe2000c781270 */
[----:B------:R0:W-:Y:S01]  /*3c40*/  @P3 STG.E.U8 desc[UR10][R6.64], R27 ;  /* 0x0000001b06003986 */ /* 0x0001e2000c10110a */
[----:B------:R-:W-:Y:S01]  /*3c50*/  LEA.HI.X.SX32 R23, R5, R11, 0x1, P2 ;  /* 0x0000000b05177211 */ /* 0x000fe200010f0eff */
[----:B------:R-:W-:Y:S01]  /*3c60*/  IMAD R5, R12, 0x4, R19 ;  /* 0x000000040c057824 */ /* 0x000fe200078e0213 */
[----:B-1----:R-:W-:Y:S01]  /*3c70*/  IADD3 R8, P3, R19, R4, RZ ;  /* 0x0000000413087210 */ /* 0x002fe20007f7e0ff */
[----:B------:R-:W-:Y:S01]  /*3c80*/  VIADD R3, R0, 0x6c ;  /* 0x0000006c00037836 */ /* 0x000fe20000000000 */
[----:B------:R-:W-:-:S02]  /*3c90*/  ISETP.LT.AND P6, PT, R18, UR7, !P0 ;  /* 0x0000000712007c0c */ /* 0x000fc4000c7c1270 */
[----:B------:R-:W-:Y:S02]  /*3ca0*/  ISETP.LT.AND P2, PT, R13, UR7, !P0 ;  /* 0x000000070d007c0c */ /* 0x000fe4000c741270 */
[-C--:B------:R-:W-:Y:S02]  /*3cb0*/  LEA.HI.X.SX32 R9, R19, R11.reuse, 0x1, P3 ;  /* 0x0000000b13097211 */ /* 0x080fe400018f0eff */
[----:B------:R-:W-:Y:S01]  /*3cc0*/  IADD3 R18, P3, R5, R4, RZ ;  /* 0x0000000405127210 */ /* 0x000fe20007f7e0ff */
[----:B0-----:R-:W-:Y:S01]  /*3cd0*/  IMAD R7, R12, 0x4, R5 ;  /* 0x000000040c077824 */ /* 0x001fe200078e0205 */
[----:B------:R-:W-:Y:S02]  /*3ce0*/  PRMT R29, R16, 0x7773, RZ ;  /* 0x00007773101d7816 */ /* 0x000fe400000000ff */
[----:B------:R-:W-:Y:S01]  /*3cf0*/  PRMT R25, R15, 0x7770, RZ ;  /* 0x000077700f197816 */ /* 0x000fe200000000ff */
[----:B------:R-:W-:Y:S01]  /*3d00*/  IMAD R13, R12, 0x8, R7 ;  /* 0x000000080c0d7824 */ /* 0x000fe200078e0207 */
[-C--:B------:R-:W-:Y:S01]  /*3d10*/  LEA.HI.X.SX32 R19, R5, R11.reuse, 0x1, P3 ;  /* 0x0000000b05137211 */ /* 0x080fe200018f0eff */
[----:B------:R-:W-:Y:S01]  /*3d20*/  IMAD R5, R3, R12, RZ ;  /* 0x0000000c03057224 */ /* 0x000fe200078e02ff */
[----:B------:R-:W-:Y:S01]  /*3d30*/  PRMT R27, R17, 0x7770, RZ ;  /* 0x00007770111b7816 */ /* 0x000fe200000000ff */
[----:B------:R0:W-:Y:S01]  /*3d40*/  @P4 STG.E.U8 desc[UR10][R22.64], R29 ;  /* 0x0000001d16004986 */ /* 0x0001e2000c10110a */
[----:B------:R-:W-:Y:S01]  /*3d50*/  ISETP.LT.AND P4, PT, R3, UR7, !P0 ;  /* 0x0000000703007c0c */ /* 0x000fe2000c781270 */
[----:B------:R-:W-:Y:S01]  /*3d60*/  VIADD R3, R0, 0x7c ;  /* 0x0000007c00037836 */ /* 0x000fe20000000000 */
[----:B------:R-:W-:Y:S01]  /*3d70*/  IADD3 R20, P3, R5, R4, RZ ;  /* 0x0000000405147210 */ /* 0x000fe20007f7e0ff */
[----:B------:R1:W-:Y:S02]  /*3d80*/  @P6 STG.E.U8 desc[UR10][R8.64], R25 ;  /* 0x0000001908006986 */ /* 0x0003e4000c10110a */
[----:B------:R-:W-:Y:S01]  /*3d90*/  IMAD R14, R3, R12, RZ ;  /* 0x0000000c030e7224 */ /* 0x000fe200078e02ff */
[----:B------:R-:W-:Y:S01]  /*3da0*/  LEA.HI.X.SX32 R21, R5, R11, 0x1, P3 ;  /* 0x0000000b05157211 */ /* 0x000fe200018f0eff */
[----:B------:R2:W-:Y:S01]  /*3db0*/  @P2 STG.E.U8 desc[UR10][R18.64], R27 ;  /* 0x0000001b12002986 */ /* 0x0005e2000c10110a */
[----:B------:R-:W-:Y:S01]  /*3dc0*/  IADD3 R6, P2, R7, R4, RZ ;  /* 0x0000000407067210 */ /* 0x000fe20007f5e0ff */
[----:B0-----:R-:W-:-:S03]  /*3dd0*/  IMAD R23, R12, 0x4, R13 ;  /* 0x000000040c177824 */ /* 0x001fc600078e020d */
[-C--:B------:R-:W-:Y:S01]  /*3de0*/  LEA.HI.X.SX32 R7, R7, R11.reuse, 0x1, P2 ;  /* 0x0000000b07077211 */ /* 0x080fe200010f0eff */
[----:B------:R-:W-:Y:S01]  /*3df0*/  IMAD R0, R12, 0x4, R23 ;  /* 0x000000040c007824 */ /* 0x000fe200078e0217 */
[-C--:B-1----:R-:W-:Y:S02]  /*3e00*/  IADD3 R8, P3, R13, R4.reuse, RZ ;  /* 0x000000040d087210 */ /* 0x082fe40007f7e0ff */
[-C--:B------:R-:W-:Y:S02]  /*3e10*/  IADD3 R12, P6, R23, R4.reuse, RZ ;  /* 0x00000004170c7210 */ /* 0x080fe40007fde0ff */
[----:B--2---:R-:W-:Y:S02]  /*3e20*/  IADD3 R18, P2, R0, R4, RZ ;  /* 0x0000000400127210 */ /* 0x004fe40007f5e0ff */
[----:B------:R-:W-:Y:S02]  /*3e30*/  LEA.HI.X.SX32 R9, R13, R11, 0x1, P3 ;  /* 0x0000000b0d097211 */ /* 0x000fe400018f0eff */
[----:B------:R-:W-:-:S02]  /*3e40*/  ISETP.LT.AND P3, PT, R10, UR7, !P0 ;  /* 0x000000070a007c0c */ /* 0x000fc4000c761270 */
[-C--:B------:R-:W-:Y:S02]  /*3e50*/  LEA.HI.X.SX32 R19, R0, R11.reuse, 0x1, P2 ;  /* 0x0000000b00137211 */ /* 0x080fe400010f0eff */
[----:B------:R-:W-:Y:S02]  /*3e60*/  ISETP.LT.AND P2, PT, R2, UR7, !P0 ;  /* 0x0000000702007c0c */ /* 0x000fe4000c741270 */
[----:B------:R-:W-:Y:S02]  /*3e70*/  LEA.HI.X.SX32 R13, R23, R11, 0x1, P6 ;  /* 0x0000000b170d7211 */ /* 0x000fe400030f0eff */
[----:B------:R-:W-:Y:S02]  /*3e80*/  ISETP.LT.AND P0, PT, R3, UR7, !P0 ;  /* 0x0000000703007c0c */ /* 0x000fe4000c701270 */
[----:B------:R-:W-:Y:S02]  /*3e90*/  IADD3 R4, P6, R14, R4, RZ ;  /* 0x000000040e047210 */ /* 0x000fe40007fde0ff */
[----:B------:R-:W-:-:S02]  /*3ea0*/  PRMT R23, R15, 0x7771, RZ ;  /* 0x000077710f177816 */ /* 0x000fc400000000ff */
[----:B------:R-:W-:Y:S02]  /*3eb0*/  PRMT R25, R17, 0x7771, RZ ;  /* 0x0000777111197816 */ /* 0x000fe400000000ff */
[----:B------:R-:W-:Y:S01]  /*3ec0*/  LEA.HI.X.SX32 R5, R14, R11, 0x1, P6 ;  /* 0x0000000b0e057211 */ /* 0x000fe200030f0eff */
[----:B------:R0:W-:Y:S01]  /*3ed0*/  @P5 STG.E.U8 desc[UR10][R6.64], R23 ;  /* 0x0000001706005986 */ /* 0x0001e2000c10110a */
[----:B------:R-:W-:Y:S02]  /*3ee0*/  PRMT R3, R15, 0x7772, RZ ;  /* 0x000077720f037816 */ /* 0x000fe400000000ff */
[----:B------:R-:W-:Y:S01]  /*3ef0*/  PRMT R11, R17, 0x7772, RZ ;  /* 0x00007772110b7816 */ /* 0x000fe200000000ff */
[----:B------:R0:W-:Y:S01]  /*3f00*/  @P4 STG.E.U8 desc[UR10][R20.64], R25 ;  /* 0x0000001914004986 */ /* 0x0001e2000c10110a */
[----:B------:R-:W-:Y:S02]  /*3f10*/  PRMT R15, R15, 0x7773, RZ ;  /* 0x000077730f0f7816 */ /* 0x000fe400000000ff */
[----:B------:R-:W-:Y:S01]  /*3f20*/  PRMT R17, R17, 0x7773, RZ ;  /* 0x0000777311117816 */ /* 0x000fe200000000ff */
[----:B------:R0:W-:Y:S04]  /*3f30*/  @P3 STG.E.U8 desc[UR10][R8.64], R3 ;  /* 0x0000000308003986 */ /* 0x0001e8000c10110a */
[----:B------:R0:W-:Y:S04]  /*3f40*/  @P2 STG.E.U8 desc[UR10][R12.64], R11 ;  /* 0x0000000b0c002986 */ /* 0x0001e8000c10110a */
[----:B------:R0:W-:Y:S01]  /*3f50*/  @P1 STG.E.U8 desc[UR10][R18.64], R15 ;  /* 0x0000000f12001986 */ /* 0x0001e2000c10110a */
[----:B------:R-:W-:Y:S05]  /*3f60*/  @!P0 EXIT ;  /* 0x000000000000894d */ /* 0x000fea0003800000 */
[----:B------:R-:W-:Y:S01]  /*3f70*/  STG.E.U8 desc[UR10][R4.64], R17 ;  /* 0x0000001104007986 */ /* 0x000fe2000c10110a */
[----:B------:R-:W-:Y:S05]  /*3f80*/  EXIT ;  /* 0x000000000000794d */ /* 0x000fea0003800000 */
.L_x_3:
[----:B------:R-:W-:-:S00]  /*3f90*/  BRA `(.L_x_3) ;  /* 0xfffffffc00fc7947 */ /* 0x000fc0000383ffff */
[----:B------:R-:W-:-:S00]  /*3fa0*/  NOP ;  /* 0x0000000000007918 */ /* 0x000fc00000000000 */
        /* <DEDUP_REMOVED lines=13> */
.L_x_4:


//--------------------- .nv.shared.matmul_kernel  --------------------------
	.section	.nv.shared.matmul_kernel,"aw",@nobits
	.sectionflags	@""
	.align	16
	.zero		1024


//--------------------- .nv.shared.reserved.0     --------------------------
	.section	.nv.shared.reserved.0,"aw",@nobits
	.weak		__nv_reservedSMEM_offset_0_alias
	.size		__nv_reservedSMEM_offset_0_alias, 0, 0
	.other		__nv_reservedSMEM_offset_0_alias,@"STO_CUDA_RESERVED_SHARED STV_DEFAULT"
__nv_reservedSMEM_offset_0_alias:
	.zero		0


//--------------------- .nv.constant0.matmul_kernel --------------------------
	.section	.nv.constant0.matmul_kernel,"a",@progbits
	.sectionflags	@""
	.align	4
.nv.constant0.matmul_kernel:
	.zero		608


//--------------------- SYMBOLS --------------------------

	.type		.nv.reservedSmem.offset0,@object
	.size		.nv.reservedSmem.offset0,0x4
